//
// Generated by NVIDIA NVVM Compiler
//
// Compiler Build ID: CL-36424714
// Cuda compilation tools, release 13.0, V13.0.88
// Based on NVVM 20.0.0
//

.version 9.0
.target sm_100
.address_size 64

	// .globl	srsi_fk_batch_f32
.extern .shared .align 16 .b8 smem2[];

.visible .entry srsi_fk_batch_f32(
	.param .u64 .ptr .align 1 srsi_fk_batch_f32_param_0,
	.param .u64 .ptr .align 1 srsi_fk_batch_f32_param_1,
	.param .u64 .ptr .align 1 srsi_fk_batch_f32_param_2,
	.param .u64 .ptr .align 1 srsi_fk_batch_f32_param_3,
	.param .u32 srsi_fk_batch_f32_param_4,
	.param .u32 srsi_fk_batch_f32_param_5,
	.param .u32 srsi_fk_batch_f32_param_6,
	.param .u32 srsi_fk_batch_f32_param_7,
	.param .u64 .ptr .align 1 srsi_fk_batch_f32_param_8,
	.param .u64 .ptr .align 1 srsi_fk_batch_f32_param_9
)
{
	.reg .pred 	%p<44>;
	.reg .b32 	%r<100>;
	.reg .b32 	%f<69>;
	.reg .b64 	%rd<44>;

	ld.param.u64 	%rd7, [srsi_fk_batch_f32_param_0];
	ld.param.u64 	%rd8, [srsi_fk_batch_f32_param_1];
	ld.param.u32 	%r45, [srsi_fk_batch_f32_param_4];
	ld.param.u32 	%r46, [srsi_fk_batch_f32_param_5];
	ld.param.u32 	%r47, [srsi_fk_batch_f32_param_6];
	ld.param.u32 	%r48, [srsi_fk_batch_f32_param_7];
	ld.param.u64 	%rd9, [srsi_fk_batch_f32_param_9];
	cvta.to.global.u64 	%rd1, %rd9;
	mov.u32 	%r1, %ctaid.y;
	setp.ge.s32 	%p1, %r1, %r48;
	@%p1 bra 	$L__BB0_31;
	cvta.to.global.u64 	%rd10, %rd8;
	mul.wide.u32 	%rd11, %r1, 4;
	add.s64 	%rd12, %rd10, %rd11;
	ld.global.nc.u32 	%r49, [%rd12];
	mul.lo.s32 	%r3, %r45, %r1;
	mov.u32 	%r50, %ctaid.x;
	mov.u32 	%r51, %ntid.x;
	mov.u32 	%r52, %tid.x;
	mad.lo.s32 	%r90, %r50, %r51, %r52;
	mov.u32 	%r53, %nctaid.x;
	mul.lo.s32 	%r5, %r53, %r51;
	setp.gt.s32 	%p2, %r45, 0;
	setp.gt.s32 	%p3, %r46, -1;
	and.pred  	%p4, %p2, %p3;
	setp.lt.s32 	%p5, %r46, %r45;
	and.pred  	%p6, %p5, %p4;
	setp.gt.s32 	%p7, %r47, 0;
	and.pred  	%p8, %p7, %p6;
	setp.gt.s32 	%p9, %r49, 0;
	and.pred  	%p10, %p8, %p9;
	@%p10 bra 	$L__BB0_9;
	setp.ge.s32 	%p38, %r90, %r45;
	@%p38 bra 	$L__BB0_31;
	add.s32 	%r74, %r90, %r5;
	max.s32 	%r75, %r45, %r74;
	setp.lt.s32 	%p39, %r74, %r45;
	selp.u32 	%r76, 1, 0, %p39;
	add.s32 	%r77, %r74, %r76;
	sub.s32 	%r78, %r75, %r77;
	div.u32 	%r79, %r78, %r5;
	add.s32 	%r6, %r79, %r76;
	and.b32  	%r80, %r6, 3;
	setp.eq.s32 	%p40, %r80, 3;
	@%p40 bra 	$L__BB0_6;
	add.s32 	%r88, %r90, %r3;
	add.s32 	%r81, %r6, 1;
	and.b32  	%r82, %r81, 3;
	neg.s32 	%r87, %r82;
$L__BB0_5:
	.pragma "nounroll";
	mul.wide.s32 	%rd35, %r88, 4;
	add.s64 	%rd36, %rd1, %rd35;
	mov.b32 	%r83, 2143289344;
	st.global.u32 	[%rd36], %r83;
	add.s32 	%r90, %r90, %r5;
	add.s32 	%r88, %r88, %r5;
	add.s32 	%r87, %r87, 1;
	setp.ne.s32 	%p41, %r87, 0;
	@%p41 bra 	$L__BB0_5;
$L__BB0_6:
	setp.lt.u32 	%p42, %r6, 3;
	@%p42 bra 	$L__BB0_31;
	mul.wide.s32 	%rd39, %r5, 4;
	shl.b32 	%r86, %r5, 2;
$L__BB0_8:
	add.s32 	%r84, %r90, %r3;
	mul.wide.s32 	%rd37, %r84, 4;
	add.s64 	%rd38, %rd1, %rd37;
	mov.b32 	%r85, 2143289344;
	st.global.u32 	[%rd38], %r85;
	add.s64 	%rd40, %rd38, %rd39;
	st.global.u32 	[%rd40], %r85;
	add.s64 	%rd41, %rd40, %rd39;
	st.global.u32 	[%rd41], %r85;
	add.s64 	%rd42, %rd41, %rd39;
	st.global.u32 	[%rd42], %r85;
	add.s32 	%r90, %r86, %r90;
	setp.lt.s32 	%p43, %r90, %r45;
	@%p43 bra 	$L__BB0_8;
	bra.uni 	$L__BB0_31;
$L__BB0_9:
	add.s32 	%r54, %r47, %r46;
	add.s32 	%r18, %r49, %r54;
	setp.ge.u32 	%p11, %r54, %r45;
	setp.gt.u32 	%p12, %r18, %r45;
	or.pred  	%p13, %p11, %p12;
	@%p13 bra 	$L__BB0_24;
	setp.ge.s32 	%p14, %r90, %r45;
	@%p14 bra 	$L__BB0_31;
	add.s32 	%r19, %r49, -1;
	and.b32  	%r20, %r49, 3;
	add.s32 	%r21, %r18, -1;
$L__BB0_12:
	setp.lt.s32 	%p15, %r90, %r21;
	mov.f32 	%f68, 0f7FC00000;
	@%p15 bra 	$L__BB0_23;
	mul.wide.u32 	%rd14, %r90, 4;
	add.s64 	%rd13, %rd7, %rd14;
	// begin inline asm
	ld.global.nc.f32 %f22, [%rd13];
	// end inline asm
	sub.s32 	%r32, %r90, %r49;
	add.s32 	%r97, %r32, 1;
	setp.gt.s32 	%p16, %r97, %r90;
	mov.f32 	%f67, 0f7149F2CA;
	mov.f32 	%f66, 0fF149F2CA;
	@%p16 bra 	$L__BB0_21;
	setp.eq.s32 	%p17, %r20, 0;
	mov.f32 	%f66, 0fF149F2CA;
	mov.f32 	%f67, 0f7149F2CA;
	@%p17 bra 	$L__BB0_18;
	setp.eq.s32 	%p18, %r20, 1;
	mul.wide.s32 	%rd16, %r32, 4;
	add.s64 	%rd6, %rd7, %rd16;
	add.s64 	%rd15, %rd6, 4;
	// begin inline asm
	ld.global.nc.f32 %f28, [%rd15];
	// end inline asm
	abs.f32 	%f29, %f28;
	setp.lt.f32 	%p19, %f29, 0f00800000;
	selp.f32 	%f30, 0f00000000, %f28, %p19;
	max.f32 	%f66, %f30, 0fF149F2CA;
	min.f32 	%f67, %f30, 0f7149F2CA;
	add.s32 	%r97, %r32, 2;
	@%p18 bra 	$L__BB0_18;
	setp.eq.s32 	%p20, %r20, 2;
	add.s64 	%rd17, %rd6, 8;
	// begin inline asm
	ld.global.nc.f32 %f31, [%rd17];
	// end inline asm
	abs.f32 	%f32, %f31;
	setp.lt.f32 	%p21, %f32, 0f00800000;
	selp.f32 	%f33, 0f00000000, %f31, %p21;
	max.f32 	%f66, %f66, %f33;
	min.f32 	%f67, %f67, %f33;
	add.s32 	%r97, %r32, 3;
	@%p20 bra 	$L__BB0_18;
	add.s64 	%rd18, %rd6, 12;
	// begin inline asm
	ld.global.nc.f32 %f34, [%rd18];
	// end inline asm
	abs.f32 	%f35, %f34;
	setp.lt.f32 	%p22, %f35, 0f00800000;
	selp.f32 	%f36, 0f00000000, %f34, %p22;
	max.f32 	%f66, %f66, %f36;
	min.f32 	%f67, %f67, %f36;
	add.s32 	%r97, %r32, 4;
$L__BB0_18:
	setp.lt.u32 	%p23, %r19, 3;
	@%p23 bra 	$L__BB0_21;
	sub.s32 	%r99, %r97, %r90;
	add.s32 	%r98, %r97, -1;
$L__BB0_20:
	add.s32 	%r55, %r98, 1;
	mul.wide.s32 	%rd23, %r55, 4;
	add.s64 	%rd19, %rd7, %rd23;
	// begin inline asm
	ld.global.nc.f32 %f37, [%rd19];
	// end inline asm
	abs.f32 	%f41, %f37;
	setp.lt.f32 	%p24, %f41, 0f00800000;
	selp.f32 	%f42, 0f00000000, %f37, %p24;
	max.f32 	%f43, %f66, %f42;
	min.f32 	%f44, %f67, %f42;
	add.s64 	%rd20, %rd19, 4;
	// begin inline asm
	ld.global.nc.f32 %f38, [%rd20];
	// end inline asm
	abs.f32 	%f45, %f38;
	setp.lt.f32 	%p25, %f45, 0f00800000;
	selp.f32 	%f46, 0f00000000, %f38, %p25;
	max.f32 	%f47, %f43, %f46;
	min.f32 	%f48, %f44, %f46;
	add.s64 	%rd21, %rd19, 8;
	// begin inline asm
	ld.global.nc.f32 %f39, [%rd21];
	// end inline asm
	abs.f32 	%f49, %f39;
	setp.lt.f32 	%p26, %f49, 0f00800000;
	selp.f32 	%f50, 0f00000000, %f39, %p26;
	max.f32 	%f51, %f47, %f50;
	min.f32 	%f52, %f48, %f50;
	add.s64 	%rd22, %rd19, 12;
	// begin inline asm
	ld.global.nc.f32 %f40, [%rd22];
	// end inline asm
	abs.f32 	%f53, %f40;
	setp.lt.f32 	%p27, %f53, 0f00800000;
	selp.f32 	%f54, 0f00000000, %f40, %p27;
	max.f32 	%f66, %f51, %f54;
	min.f32 	%f67, %f52, %f54;
	add.s32 	%r99, %r99, 4;
	add.s32 	%r98, %r98, 4;
	setp.ne.s32 	%p28, %r99, 1;
	@%p28 bra 	$L__BB0_20;
$L__BB0_21:
	sub.f32 	%f18, %f66, %f67;
	setp.ltu.f32 	%p29, %f18, 0f00800000;
	mov.f32 	%f68, 0f42480000;
	@%p29 bra 	$L__BB0_23;
	abs.f32 	%f56, %f22;
	setp.lt.f32 	%p30, %f56, 0f00800000;
	selp.f32 	%f57, 0f00000000, %f22, %p30;
	sub.f32 	%f58, %f57, %f67;
	mul.f32 	%f59, %f58, 0f42C80000;
	div.rn.f32 	%f68, %f59, %f18;
$L__BB0_23:
	add.s32 	%r56, %r90, %r3;
	mul.wide.u32 	%rd24, %r56, 4;
	add.s64 	%rd25, %rd1, %rd24;
	st.global.f32 	[%rd25], %f68;
	add.s32 	%r90, %r90, %r5;
	setp.lt.s32 	%p31, %r90, %r45;
	@%p31 bra 	$L__BB0_12;
	bra.uni 	$L__BB0_31;
$L__BB0_24:
	setp.ge.s32 	%p32, %r90, %r45;
	@%p32 bra 	$L__BB0_31;
	add.s32 	%r57, %r90, %r5;
	max.s32 	%r58, %r45, %r57;
	setp.lt.s32 	%p33, %r57, %r45;
	selp.u32 	%r59, 1, 0, %p33;
	add.s32 	%r60, %r57, %r59;
	sub.s32 	%r61, %r58, %r60;
	div.u32 	%r62, %r61, %r5;
	add.s32 	%r22, %r62, %r59;
	and.b32  	%r63, %r22, 3;
	setp.eq.s32 	%p34, %r63, 3;
	@%p34 bra 	$L__BB0_28;
	add.s32 	%r64, %r90, %r3;
	mul.wide.u32 	%rd26, %r64, 4;
	add.s64 	%rd43, %rd1, %rd26;
	mul.wide.u32 	%rd3, %r5, 4;
	add.s32 	%r65, %r22, 1;
	and.b32  	%r66, %r65, 3;
	neg.s32 	%r92, %r66;
$L__BB0_27:
	.pragma "nounroll";
	mov.b32 	%r67, 2143289344;
	st.global.u32 	[%rd43], %r67;
	add.s32 	%r90, %r90, %r5;
	add.s64 	%rd43, %rd43, %rd3;
	add.s32 	%r92, %r92, 1;
	setp.ne.s32 	%p35, %r92, 0;
	@%p35 bra 	$L__BB0_27;
$L__BB0_28:
	setp.lt.u32 	%p36, %r22, 3;
	@%p36 bra 	$L__BB0_31;
	shl.b32 	%r73, %r5, 2;
$L__BB0_30:
	add.s32 	%r68, %r90, %r3;
	mul.wide.u32 	%rd27, %r68, 4;
	add.s64 	%rd28, %rd1, %rd27;
	mov.b32 	%r69, 2143289344;
	st.global.u32 	[%rd28], %r69;
	add.s32 	%r70, %r68, %r5;
	mul.wide.u32 	%rd29, %r70, 4;
	add.s64 	%rd30, %rd1, %rd29;
	st.global.u32 	[%rd30], %r69;
	add.s32 	%r71, %r70, %r5;
	mul.wide.u32 	%rd31, %r71, 4;
	add.s64 	%rd32, %rd1, %rd31;
	st.global.u32 	[%rd32], %r69;
	add.s32 	%r72, %r71, %r5;
	mul.wide.u32 	%rd33, %r72, 4;
	add.s64 	%rd34, %rd1, %rd33;
	st.global.u32 	[%rd34], %r69;
	add.s32 	%r90, %r73, %r90;
	setp.lt.s32 	%p37, %r90, %r45;
	@%p37 bra 	$L__BB0_30;
$L__BB0_31:
	ret;

}
	// .globl	srsi_sma_k_batch_f32
.visible .entry srsi_sma_k_batch_f32(
	.param .u64 .ptr .align 1 srsi_sma_k_batch_f32_param_0,
	.param .u64 .ptr .align 1 srsi_sma_k_batch_f32_param_1,
	.param .u64 .ptr .align 1 srsi_sma_k_batch_f32_param_2,
	.param .u64 .ptr .align 1 srsi_sma_k_batch_f32_param_3,
	.param .u32 srsi_sma_k_batch_f32_param_4,
	.param .u32 srsi_sma_k_batch_f32_param_5,
	.param .u32 srsi_sma_k_batch_f32_param_6,
	.param .u32 srsi_sma_k_batch_f32_param_7,
	.param .u64 .ptr .align 1 srsi_sma_k_batch_f32_param_8,
	.param .u64 .ptr .align 1 srsi_sma_k_batch_f32_param_9
)
{
	.reg .pred 	%p<41>;
	.reg .b32 	%r<123>;
	.reg .b32 	%f<91>;
	.reg .b64 	%rd<38>;

	ld.param.u64 	%rd4, [srsi_sma_k_batch_f32_param_1];
	ld.param.u64 	%rd5, [srsi_sma_k_batch_f32_param_2];
	ld.param.u32 	%r59, [srsi_sma_k_batch_f32_param_4];
	ld.param.u32 	%r60, [srsi_sma_k_batch_f32_param_5];
	ld.param.u32 	%r61, [srsi_sma_k_batch_f32_param_6];
	ld.param.u32 	%r62, [srsi_sma_k_batch_f32_param_7];
	ld.param.u64 	%rd6, [srsi_sma_k_batch_f32_param_8];
	ld.param.u64 	%rd7, [srsi_sma_k_batch_f32_param_9];
	cvta.to.global.u64 	%rd1, %rd6;
	cvta.to.global.u64 	%rd2, %rd7;
	mov.u32 	%r1, %ctaid.y;
	setp.ge.s32 	%p1, %r1, %r62;
	@%p1 bra 	$L__BB1_37;
	cvta.to.global.u64 	%rd8, %rd4;
	cvta.to.global.u64 	%rd9, %rd5;
	mul.wide.u32 	%rd10, %r1, 4;
	add.s64 	%rd11, %rd8, %rd10;
	ld.global.nc.u32 	%r63, [%rd11];
	add.s64 	%rd12, %rd9, %rd10;
	ld.global.nc.u32 	%r64, [%rd12];
	mul.lo.s32 	%r4, %r59, %r1;
	mov.u32 	%r65, %ctaid.x;
	mov.u32 	%r66, %ntid.x;
	mov.u32 	%r67, %tid.x;
	mad.lo.s32 	%r109, %r65, %r66, %r67;
	mov.u32 	%r68, %nctaid.x;
	mul.lo.s32 	%r6, %r68, %r66;
	setp.gt.s32 	%p2, %r59, 0;
	setp.gt.s32 	%p3, %r60, -1;
	and.pred  	%p4, %p2, %p3;
	setp.lt.s32 	%p5, %r60, %r59;
	and.pred  	%p6, %p5, %p4;
	setp.gt.s32 	%p7, %r61, 0;
	and.pred  	%p8, %p7, %p6;
	setp.gt.s32 	%p9, %r63, 0;
	and.pred  	%p10, %p8, %p9;
	setp.gt.s32 	%p11, %r64, 0;
	and.pred  	%p12, %p10, %p11;
	@%p12 bra 	$L__BB1_9;
	setp.ge.s32 	%p35, %r109, %r59;
	@%p35 bra 	$L__BB1_37;
	add.s32 	%r93, %r109, %r6;
	max.s32 	%r94, %r59, %r93;
	setp.lt.s32 	%p36, %r93, %r59;
	selp.u32 	%r95, 1, 0, %p36;
	add.s32 	%r96, %r93, %r95;
	sub.s32 	%r97, %r94, %r96;
	div.u32 	%r98, %r97, %r6;
	add.s32 	%r7, %r98, %r95;
	and.b32  	%r99, %r7, 3;
	setp.eq.s32 	%p37, %r99, 3;
	@%p37 bra 	$L__BB1_6;
	add.s32 	%r107, %r109, %r4;
	add.s32 	%r100, %r7, 1;
	and.b32  	%r101, %r100, 3;
	neg.s32 	%r106, %r101;
$L__BB1_5:
	.pragma "nounroll";
	mul.wide.s32 	%rd30, %r107, 4;
	add.s64 	%rd31, %rd1, %rd30;
	mov.b32 	%r102, 2143289344;
	st.global.u32 	[%rd31], %r102;
	add.s32 	%r109, %r109, %r6;
	add.s32 	%r107, %r107, %r6;
	add.s32 	%r106, %r106, 1;
	setp.ne.s32 	%p38, %r106, 0;
	@%p38 bra 	$L__BB1_5;
$L__BB1_6:
	setp.lt.u32 	%p39, %r7, 3;
	@%p39 bra 	$L__BB1_37;
	mul.wide.s32 	%rd34, %r6, 4;
	shl.b32 	%r105, %r6, 2;
$L__BB1_8:
	add.s32 	%r103, %r109, %r4;
	mul.wide.s32 	%rd32, %r103, 4;
	add.s64 	%rd33, %rd1, %rd32;
	mov.b32 	%r104, 2143289344;
	st.global.u32 	[%rd33], %r104;
	add.s64 	%rd35, %rd33, %rd34;
	st.global.u32 	[%rd35], %r104;
	add.s64 	%rd36, %rd35, %rd34;
	st.global.u32 	[%rd36], %r104;
	add.s64 	%rd37, %rd36, %rd34;
	st.global.u32 	[%rd37], %r104;
	add.s32 	%r109, %r105, %r109;
	setp.lt.s32 	%p40, %r109, %r59;
	@%p40 bra 	$L__BB1_8;
	bra.uni 	$L__BB1_37;
$L__BB1_9:
	add.s32 	%r69, %r61, %r60;
	add.s32 	%r70, %r63, %r69;
	add.s32 	%r71, %r70, %r64;
	add.s32 	%r19, %r71, -1;
	setp.ge.u32 	%p13, %r69, %r59;
	max.u32 	%r72, %r70, %r19;
	setp.gt.u32 	%p14, %r72, %r59;
	or.pred  	%p15, %p14, %p13;
	@%p15 bra 	$L__BB1_30;
	setp.ge.s32 	%p16, %r109, %r59;
	@%p16 bra 	$L__BB1_37;
	cvt.rn.f32.u32 	%f18, %r64;
	rcp.rn.f32 	%f1, %f18;
	add.s32 	%r20, %r64, -1;
	and.b32  	%r21, %r64, 15;
	add.s32 	%r22, %r21, -1;
	and.b32  	%r23, %r64, 7;
	add.s32 	%r24, %r23, -1;
	and.b32  	%r25, %r64, 3;
	neg.s32 	%r26, %r64;
	sub.s32 	%r27, %r4, %r64;
	and.b32  	%r73, %r64, 2147483632;
	neg.s32 	%r28, %r73;
	add.s32 	%r29, %r19, -1;
$L__BB1_12:
	setp.lt.s32 	%p17, %r109, %r29;
	mov.f32 	%f90, 0f7FC00000;
	@%p17 bra 	$L__BB1_29;
	sub.s32 	%r74, %r109, %r64;
	add.s32 	%r121, %r74, 1;
	setp.gt.s32 	%p18, %r121, %r109;
	mov.f32 	%f89, 0f00000000;
	@%p18 bra 	$L__BB1_28;
	setp.lt.u32 	%p19, %r20, 15;
	mov.f32 	%f89, 0f00000000;
	@%p19 bra 	$L__BB1_18;
	add.s32 	%r119, %r26, %r109;
	add.s32 	%r118, %r27, %r109;
	mov.f32 	%f89, 0f00000000;
	mov.u32 	%r117, %r28;
$L__BB1_16:
	.pragma "nounroll";
	add.s32 	%r75, %r118, 1;
	mul.wide.s32 	%rd13, %r75, 4;
	add.s64 	%rd14, %rd2, %rd13;
	ld.global.nc.f32 	%f24, [%rd14];
	add.f32 	%f25, %f89, %f24;
	ld.global.nc.f32 	%f26, [%rd14+4];
	add.f32 	%f27, %f25, %f26;
	ld.global.nc.f32 	%f28, [%rd14+8];
	add.f32 	%f29, %f27, %f28;
	ld.global.nc.f32 	%f30, [%rd14+12];
	add.f32 	%f31, %f29, %f30;
	ld.global.nc.f32 	%f32, [%rd14+16];
	add.f32 	%f33, %f31, %f32;
	ld.global.nc.f32 	%f34, [%rd14+20];
	add.f32 	%f35, %f33, %f34;
	ld.global.nc.f32 	%f36, [%rd14+24];
	add.f32 	%f37, %f35, %f36;
	ld.global.nc.f32 	%f38, [%rd14+28];
	add.f32 	%f39, %f37, %f38;
	ld.global.nc.f32 	%f40, [%rd14+32];
	add.f32 	%f41, %f39, %f40;
	ld.global.nc.f32 	%f42, [%rd14+36];
	add.f32 	%f43, %f41, %f42;
	ld.global.nc.f32 	%f44, [%rd14+40];
	add.f32 	%f45, %f43, %f44;
	ld.global.nc.f32 	%f46, [%rd14+44];
	add.f32 	%f47, %f45, %f46;
	ld.global.nc.f32 	%f48, [%rd14+48];
	add.f32 	%f49, %f47, %f48;
	ld.global.nc.f32 	%f50, [%rd14+52];
	add.f32 	%f51, %f49, %f50;
	ld.global.nc.f32 	%f52, [%rd14+56];
	add.f32 	%f53, %f51, %f52;
	ld.global.nc.f32 	%f54, [%rd14+60];
	add.f32 	%f89, %f53, %f54;
	add.s32 	%r119, %r119, 16;
	add.s32 	%r118, %r118, 16;
	add.s32 	%r117, %r117, 16;
	setp.ne.s32 	%p20, %r117, 0;
	@%p20 bra 	$L__BB1_16;
	add.s32 	%r121, %r119, 1;
$L__BB1_18:
	setp.eq.s32 	%p21, %r21, 0;
	@%p21 bra 	$L__BB1_28;
	setp.lt.u32 	%p22, %r22, 7;
	@%p22 bra 	$L__BB1_21;
	add.s32 	%r76, %r121, %r4;
	mul.wide.s32 	%rd15, %r76, 4;
	add.s64 	%rd16, %rd2, %rd15;
	ld.global.nc.f32 	%f56, [%rd16];
	add.f32 	%f57, %f89, %f56;
	ld.global.nc.f32 	%f58, [%rd16+4];
	add.f32 	%f59, %f57, %f58;
	ld.global.nc.f32 	%f60, [%rd16+8];
	add.f32 	%f61, %f59, %f60;
	ld.global.nc.f32 	%f62, [%rd16+12];
	add.f32 	%f63, %f61, %f62;
	ld.global.nc.f32 	%f64, [%rd16+16];
	add.f32 	%f65, %f63, %f64;
	ld.global.nc.f32 	%f66, [%rd16+20];
	add.f32 	%f67, %f65, %f66;
	ld.global.nc.f32 	%f68, [%rd16+24];
	add.f32 	%f69, %f67, %f68;
	ld.global.nc.f32 	%f70, [%rd16+28];
	add.f32 	%f89, %f69, %f70;
	add.s32 	%r121, %r121, 8;
$L__BB1_21:
	setp.eq.s32 	%p23, %r23, 0;
	@%p23 bra 	$L__BB1_28;
	setp.lt.u32 	%p24, %r24, 3;
	@%p24 bra 	$L__BB1_24;
	add.s32 	%r77, %r121, %r4;
	mul.wide.s32 	%rd17, %r77, 4;
	add.s64 	%rd18, %rd2, %rd17;
	ld.global.nc.f32 	%f72, [%rd18];
	add.f32 	%f73, %f89, %f72;
	ld.global.nc.f32 	%f74, [%rd18+4];
	add.f32 	%f75, %f73, %f74;
	ld.global.nc.f32 	%f76, [%rd18+8];
	add.f32 	%f77, %f75, %f76;
	ld.global.nc.f32 	%f78, [%rd18+12];
	add.f32 	%f89, %f77, %f78;
	add.s32 	%r121, %r121, 4;
$L__BB1_24:
	setp.eq.s32 	%p25, %r25, 0;
	@%p25 bra 	$L__BB1_28;
	setp.eq.s32 	%p26, %r25, 1;
	add.s32 	%r78, %r121, %r4;
	mul.wide.s32 	%rd19, %r78, 4;
	add.s64 	%rd3, %rd2, %rd19;
	ld.global.nc.f32 	%f79, [%rd3];
	add.f32 	%f89, %f89, %f79;
	@%p26 bra 	$L__BB1_28;
	setp.eq.s32 	%p27, %r25, 2;
	ld.global.nc.f32 	%f80, [%rd3+4];
	add.f32 	%f89, %f89, %f80;
	@%p27 bra 	$L__BB1_28;
	ld.global.nc.f32 	%f81, [%rd3+8];
	add.f32 	%f89, %f89, %f81;
$L__BB1_28:
	mul.f32 	%f90, %f1, %f89;
$L__BB1_29:
	add.s32 	%r79, %r109, %r4;
	mul.wide.s32 	%rd20, %r79, 4;
	add.s64 	%rd21, %rd1, %rd20;
	st.global.f32 	[%rd21], %f90;
	add.s32 	%r109, %r109, %r6;
	setp.lt.s32 	%p28, %r109, %r59;
	@%p28 bra 	$L__BB1_12;
	bra.uni 	$L__BB1_37;
$L__BB1_30:
	setp.ge.s32 	%p29, %r109, %r59;
	@%p29 bra 	$L__BB1_37;
	add.s32 	%r80, %r109, %r6;
	max.s32 	%r81, %r59, %r80;
	setp.lt.s32 	%p30, %r80, %r59;
	selp.u32 	%r82, 1, 0, %p30;
	add.s32 	%r83, %r80, %r82;
	sub.s32 	%r84, %r81, %r83;
	div.u32 	%r85, %r84, %r6;
	add.s32 	%r30, %r85, %r82;
	and.b32  	%r86, %r30, 3;
	setp.eq.s32 	%p31, %r86, 3;
	@%p31 bra 	$L__BB1_34;
	add.s32 	%r112, %r109, %r4;
	add.s32 	%r87, %r30, 1;
	and.b32  	%r88, %r87, 3;
	neg.s32 	%r111, %r88;
$L__BB1_33:
	.pragma "nounroll";
	mul.wide.s32 	%rd22, %r112, 4;
	add.s64 	%rd23, %rd1, %rd22;
	mov.b32 	%r89, 2143289344;
	st.global.u32 	[%rd23], %r89;
	add.s32 	%r109, %r109, %r6;
	add.s32 	%r112, %r112, %r6;
	add.s32 	%r111, %r111, 1;
	setp.ne.s32 	%p32, %r111, 0;
	@%p32 bra 	$L__BB1_33;
$L__BB1_34:
	setp.lt.u32 	%p33, %r30, 3;
	@%p33 bra 	$L__BB1_37;
	mul.wide.s32 	%rd26, %r6, 4;
	shl.b32 	%r92, %r6, 2;
$L__BB1_36:
	add.s32 	%r90, %r109, %r4;
	mul.wide.s32 	%rd24, %r90, 4;
	add.s64 	%rd25, %rd1, %rd24;
	mov.b32 	%r91, 2143289344;
	st.global.u32 	[%rd25], %r91;
	add.s64 	%rd27, %rd25, %rd26;
	st.global.u32 	[%rd27], %r91;
	add.s64 	%rd28, %rd27, %rd26;
	st.global.u32 	[%rd28], %r91;
	add.s64 	%rd29, %rd28, %rd26;
	st.global.u32 	[%rd29], %r91;
	add.s32 	%r109, %r92, %r109;
	setp.lt.s32 	%p34, %r109, %r59;
	@%p34 bra 	$L__BB1_36;
$L__BB1_37:
	ret;

}
	// .globl	srsi_sma_d_batch_f32
.visible .entry srsi_sma_d_batch_f32(
	.param .u64 .ptr .align 1 srsi_sma_d_batch_f32_param_0,
	.param .u64 .ptr .align 1 srsi_sma_d_batch_f32_param_1,
	.param .u64 .ptr .align 1 srsi_sma_d_batch_f32_param_2,
	.param .u64 .ptr .align 1 srsi_sma_d_batch_f32_param_3,
	.param .u32 srsi_sma_d_batch_f32_param_4,
	.param .u32 srsi_sma_d_batch_f32_param_5,
	.param .u32 srsi_sma_d_batch_f32_param_6,
	.param .u32 srsi_sma_d_batch_f32_param_7,
	.param .u64 .ptr .align 1 srsi_sma_d_batch_f32_param_8,
	.param .u64 .ptr .align 1 srsi_sma_d_batch_f32_param_9
)
{
	.reg .pred 	%p<43>;
	.reg .b32 	%r<127>;
	.reg .b32 	%f<91>;
	.reg .b64 	%rd<41>;

	ld.param.u64 	%rd4, [srsi_sma_d_batch_f32_param_1];
	ld.param.u64 	%rd5, [srsi_sma_d_batch_f32_param_2];
	ld.param.u64 	%rd6, [srsi_sma_d_batch_f32_param_3];
	ld.param.u32 	%r60, [srsi_sma_d_batch_f32_param_4];
	ld.param.u32 	%r61, [srsi_sma_d_batch_f32_param_5];
	ld.param.u32 	%r62, [srsi_sma_d_batch_f32_param_6];
	ld.param.u32 	%r63, [srsi_sma_d_batch_f32_param_7];
	ld.param.u64 	%rd7, [srsi_sma_d_batch_f32_param_8];
	ld.param.u64 	%rd8, [srsi_sma_d_batch_f32_param_9];
	cvta.to.global.u64 	%rd1, %rd8;
	cvta.to.global.u64 	%rd2, %rd7;
	mov.u32 	%r1, %ctaid.y;
	setp.ge.s32 	%p1, %r1, %r63;
	@%p1 bra 	$L__BB2_37;
	cvta.to.global.u64 	%rd9, %rd4;
	cvta.to.global.u64 	%rd10, %rd5;
	cvta.to.global.u64 	%rd11, %rd6;
	mul.wide.u32 	%rd12, %r1, 4;
	add.s64 	%rd13, %rd9, %rd12;
	ld.global.nc.u32 	%r64, [%rd13];
	add.s64 	%rd14, %rd10, %rd12;
	ld.global.nc.u32 	%r65, [%rd14];
	add.s64 	%rd15, %rd11, %rd12;
	ld.global.nc.u32 	%r66, [%rd15];
	mul.lo.s32 	%r5, %r60, %r1;
	mov.u32 	%r67, %ctaid.x;
	mov.u32 	%r68, %ntid.x;
	mov.u32 	%r69, %tid.x;
	mad.lo.s32 	%r113, %r67, %r68, %r69;
	mov.u32 	%r70, %nctaid.x;
	mul.lo.s32 	%r7, %r70, %r68;
	setp.gt.s32 	%p2, %r60, 0;
	setp.gt.s32 	%p3, %r61, -1;
	and.pred  	%p4, %p2, %p3;
	setp.lt.s32 	%p5, %r61, %r60;
	and.pred  	%p6, %p5, %p4;
	setp.gt.s32 	%p7, %r62, 0;
	and.pred  	%p8, %p7, %p6;
	setp.gt.s32 	%p9, %r64, 0;
	and.pred  	%p10, %p8, %p9;
	setp.gt.s32 	%p11, %r65, 0;
	and.pred  	%p12, %p10, %p11;
	setp.gt.s32 	%p13, %r66, 0;
	and.pred  	%p14, %p12, %p13;
	@%p14 bra 	$L__BB2_9;
	setp.ge.s32 	%p37, %r113, %r60;
	@%p37 bra 	$L__BB2_37;
	add.s32 	%r97, %r113, %r7;
	max.s32 	%r98, %r60, %r97;
	setp.lt.s32 	%p38, %r97, %r60;
	selp.u32 	%r99, 1, 0, %p38;
	add.s32 	%r100, %r97, %r99;
	sub.s32 	%r101, %r98, %r100;
	div.u32 	%r102, %r101, %r7;
	add.s32 	%r8, %r102, %r99;
	and.b32  	%r103, %r8, 3;
	setp.eq.s32 	%p39, %r103, 3;
	@%p39 bra 	$L__BB2_6;
	add.s32 	%r111, %r113, %r5;
	add.s32 	%r104, %r8, 1;
	and.b32  	%r105, %r104, 3;
	neg.s32 	%r110, %r105;
$L__BB2_5:
	.pragma "nounroll";
	mul.wide.s32 	%rd33, %r111, 4;
	add.s64 	%rd34, %rd1, %rd33;
	mov.b32 	%r106, 2143289344;
	st.global.u32 	[%rd34], %r106;
	add.s32 	%r113, %r113, %r7;
	add.s32 	%r111, %r111, %r7;
	add.s32 	%r110, %r110, 1;
	setp.ne.s32 	%p40, %r110, 0;
	@%p40 bra 	$L__BB2_5;
$L__BB2_6:
	setp.lt.u32 	%p41, %r8, 3;
	@%p41 bra 	$L__BB2_37;
	mul.wide.s32 	%rd37, %r7, 4;
	shl.b32 	%r109, %r7, 2;
$L__BB2_8:
	add.s32 	%r107, %r113, %r5;
	mul.wide.s32 	%rd35, %r107, 4;
	add.s64 	%rd36, %rd1, %rd35;
	mov.b32 	%r108, 2143289344;
	st.global.u32 	[%rd36], %r108;
	add.s64 	%rd38, %rd36, %rd37;
	st.global.u32 	[%rd38], %r108;
	add.s64 	%rd39, %rd38, %rd37;
	st.global.u32 	[%rd39], %r108;
	add.s64 	%rd40, %rd39, %rd37;
	st.global.u32 	[%rd40], %r108;
	add.s32 	%r113, %r109, %r113;
	setp.lt.s32 	%p42, %r113, %r60;
	@%p42 bra 	$L__BB2_8;
	bra.uni 	$L__BB2_37;
$L__BB2_9:
	add.s32 	%r71, %r62, %r61;
	add.s32 	%r72, %r64, %r71;
	add.s32 	%r73, %r72, %r65;
	add.s32 	%r74, %r73, -1;
	add.s32 	%r20, %r66, -1;
	add.s32 	%r21, %r20, %r74;
	setp.ge.s32 	%p15, %r71, %r60;
	max.s32 	%r75, %r72, %r74;
	max.s32 	%r76, %r75, %r21;
	setp.gt.s32 	%p16, %r76, %r60;
	or.pred  	%p17, %p16, %p15;
	@%p17 bra 	$L__BB2_30;
	setp.ge.s32 	%p18, %r113, %r60;
	@%p18 bra 	$L__BB2_37;
	cvt.rn.f32.u32 	%f18, %r66;
	rcp.rn.f32 	%f1, %f18;
	and.b32  	%r22, %r66, 15;
	add.s32 	%r23, %r22, -1;
	and.b32  	%r24, %r66, 7;
	add.s32 	%r25, %r24, -1;
	and.b32  	%r26, %r66, 3;
	neg.s32 	%r27, %r66;
	sub.s32 	%r28, %r5, %r66;
	and.b32  	%r77, %r66, 2147483632;
	neg.s32 	%r29, %r77;
	add.s32 	%r30, %r21, -1;
$L__BB2_12:
	setp.lt.s32 	%p19, %r113, %r30;
	mov.f32 	%f90, 0f7FC00000;
	@%p19 bra 	$L__BB2_29;
	sub.s32 	%r78, %r113, %r66;
	add.s32 	%r125, %r78, 1;
	setp.gt.s32 	%p20, %r125, %r113;
	mov.f32 	%f89, 0f00000000;
	@%p20 bra 	$L__BB2_28;
	setp.lt.u32 	%p21, %r20, 15;
	mov.f32 	%f89, 0f00000000;
	@%p21 bra 	$L__BB2_18;
	add.s32 	%r123, %r27, %r113;
	add.s32 	%r122, %r28, %r113;
	mov.f32 	%f89, 0f00000000;
	mov.u32 	%r121, %r29;
$L__BB2_16:
	.pragma "nounroll";
	add.s32 	%r79, %r122, 1;
	mul.wide.s32 	%rd16, %r79, 4;
	add.s64 	%rd17, %rd2, %rd16;
	ld.global.nc.f32 	%f24, [%rd17];
	add.f32 	%f25, %f89, %f24;
	ld.global.nc.f32 	%f26, [%rd17+4];
	add.f32 	%f27, %f25, %f26;
	ld.global.nc.f32 	%f28, [%rd17+8];
	add.f32 	%f29, %f27, %f28;
	ld.global.nc.f32 	%f30, [%rd17+12];
	add.f32 	%f31, %f29, %f30;
	ld.global.nc.f32 	%f32, [%rd17+16];
	add.f32 	%f33, %f31, %f32;
	ld.global.nc.f32 	%f34, [%rd17+20];
	add.f32 	%f35, %f33, %f34;
	ld.global.nc.f32 	%f36, [%rd17+24];
	add.f32 	%f37, %f35, %f36;
	ld.global.nc.f32 	%f38, [%rd17+28];
	add.f32 	%f39, %f37, %f38;
	ld.global.nc.f32 	%f40, [%rd17+32];
	add.f32 	%f41, %f39, %f40;
	ld.global.nc.f32 	%f42, [%rd17+36];
	add.f32 	%f43, %f41, %f42;
	ld.global.nc.f32 	%f44, [%rd17+40];
	add.f32 	%f45, %f43, %f44;
	ld.global.nc.f32 	%f46, [%rd17+44];
	add.f32 	%f47, %f45, %f46;
	ld.global.nc.f32 	%f48, [%rd17+48];
	add.f32 	%f49, %f47, %f48;
	ld.global.nc.f32 	%f50, [%rd17+52];
	add.f32 	%f51, %f49, %f50;
	ld.global.nc.f32 	%f52, [%rd17+56];
	add.f32 	%f53, %f51, %f52;
	ld.global.nc.f32 	%f54, [%rd17+60];
	add.f32 	%f89, %f53, %f54;
	add.s32 	%r123, %r123, 16;
	add.s32 	%r122, %r122, 16;
	add.s32 	%r121, %r121, 16;
	setp.ne.s32 	%p22, %r121, 0;
	@%p22 bra 	$L__BB2_16;
	add.s32 	%r125, %r123, 1;
$L__BB2_18:
	setp.eq.s32 	%p23, %r22, 0;
	@%p23 bra 	$L__BB2_28;
	setp.lt.u32 	%p24, %r23, 7;
	@%p24 bra 	$L__BB2_21;
	add.s32 	%r80, %r125, %r5;
	mul.wide.s32 	%rd18, %r80, 4;
	add.s64 	%rd19, %rd2, %rd18;
	ld.global.nc.f32 	%f56, [%rd19];
	add.f32 	%f57, %f89, %f56;
	ld.global.nc.f32 	%f58, [%rd19+4];
	add.f32 	%f59, %f57, %f58;
	ld.global.nc.f32 	%f60, [%rd19+8];
	add.f32 	%f61, %f59, %f60;
	ld.global.nc.f32 	%f62, [%rd19+12];
	add.f32 	%f63, %f61, %f62;
	ld.global.nc.f32 	%f64, [%rd19+16];
	add.f32 	%f65, %f63, %f64;
	ld.global.nc.f32 	%f66, [%rd19+20];
	add.f32 	%f67, %f65, %f66;
	ld.global.nc.f32 	%f68, [%rd19+24];
	add.f32 	%f69, %f67, %f68;
	ld.global.nc.f32 	%f70, [%rd19+28];
	add.f32 	%f89, %f69, %f70;
	add.s32 	%r125, %r125, 8;
$L__BB2_21:
	setp.eq.s32 	%p25, %r24, 0;
	@%p25 bra 	$L__BB2_28;
	setp.lt.u32 	%p26, %r25, 3;
	@%p26 bra 	$L__BB2_24;
	add.s32 	%r81, %r125, %r5;
	mul.wide.s32 	%rd20, %r81, 4;
	add.s64 	%rd21, %rd2, %rd20;
	ld.global.nc.f32 	%f72, [%rd21];
	add.f32 	%f73, %f89, %f72;
	ld.global.nc.f32 	%f74, [%rd21+4];
	add.f32 	%f75, %f73, %f74;
	ld.global.nc.f32 	%f76, [%rd21+8];
	add.f32 	%f77, %f75, %f76;
	ld.global.nc.f32 	%f78, [%rd21+12];
	add.f32 	%f89, %f77, %f78;
	add.s32 	%r125, %r125, 4;
$L__BB2_24:
	setp.eq.s32 	%p27, %r26, 0;
	@%p27 bra 	$L__BB2_28;
	setp.eq.s32 	%p28, %r26, 1;
	add.s32 	%r82, %r125, %r5;
	mul.wide.s32 	%rd22, %r82, 4;
	add.s64 	%rd3, %rd2, %rd22;
	ld.global.nc.f32 	%f79, [%rd3];
	add.f32 	%f89, %f89, %f79;
	@%p28 bra 	$L__BB2_28;
	setp.eq.s32 	%p29, %r26, 2;
	ld.global.nc.f32 	%f80, [%rd3+4];
	add.f32 	%f89, %f89, %f80;
	@%p29 bra 	$L__BB2_28;
	ld.global.nc.f32 	%f81, [%rd3+8];
	add.f32 	%f89, %f89, %f81;
$L__BB2_28:
	mul.f32 	%f90, %f1, %f89;
$L__BB2_29:
	add.s32 	%r83, %r113, %r5;
	mul.wide.s32 	%rd23, %r83, 4;
	add.s64 	%rd24, %rd1, %rd23;
	st.global.f32 	[%rd24], %f90;
	add.s32 	%r113, %r113, %r7;
	setp.lt.s32 	%p30, %r113, %r60;
	@%p30 bra 	$L__BB2_12;
	bra.uni 	$L__BB2_37;
$L__BB2_30:
	setp.ge.s32 	%p31, %r113, %r60;
	@%p31 bra 	$L__BB2_37;
	add.s32 	%r84, %r113, %r7;
	max.s32 	%r85, %r60, %r84;
	setp.lt.s32 	%p32, %r84, %r60;
	selp.u32 	%r86, 1, 0, %p32;
	add.s32 	%r87, %r84, %r86;
	sub.s32 	%r88, %r85, %r87;
	div.u32 	%r89, %r88, %r7;
	add.s32 	%r31, %r89, %r86;
	and.b32  	%r90, %r31, 3;
	setp.eq.s32 	%p33, %r90, 3;
	@%p33 bra 	$L__BB2_34;
	add.s32 	%r116, %r113, %r5;
	add.s32 	%r91, %r31, 1;
	and.b32  	%r92, %r91, 3;
	neg.s32 	%r115, %r92;
$L__BB2_33:
	.pragma "nounroll";
	mul.wide.s32 	%rd25, %r116, 4;
	add.s64 	%rd26, %rd1, %rd25;
	mov.b32 	%r93, 2143289344;
	st.global.u32 	[%rd26], %r93;
	add.s32 	%r113, %r113, %r7;
	add.s32 	%r116, %r116, %r7;
	add.s32 	%r115, %r115, 1;
	setp.ne.s32 	%p34, %r115, 0;
	@%p34 bra 	$L__BB2_33;
$L__BB2_34:
	setp.lt.u32 	%p35, %r31, 3;
	@%p35 bra 	$L__BB2_37;
	mul.wide.s32 	%rd29, %r7, 4;
	shl.b32 	%r96, %r7, 2;
$L__BB2_36:
	add.s32 	%r94, %r113, %r5;
	mul.wide.s32 	%rd27, %r94, 4;
	add.s64 	%rd28, %rd1, %rd27;
	mov.b32 	%r95, 2143289344;
	st.global.u32 	[%rd28], %r95;
	add.s64 	%rd30, %rd28, %rd29;
	st.global.u32 	[%rd30], %r95;
	add.s64 	%rd31, %rd30, %rd29;
	st.global.u32 	[%rd31], %r95;
	add.s64 	%rd32, %rd31, %rd29;
	st.global.u32 	[%rd32], %r95;
	add.s32 	%r113, %r96, %r113;
	setp.lt.s32 	%p36, %r113, %r60;
	@%p36 bra 	$L__BB2_36;
$L__BB2_37:
	ret;

}
	// .globl	srsi_many_series_one_param_f32
.visible .entry srsi_many_series_one_param_f32(
	.param .u64 .ptr .align 1 srsi_many_series_one_param_f32_param_0,
	.param .u32 srsi_many_series_one_param_f32_param_1,
	.param .u32 srsi_many_series_one_param_f32_param_2,
	.param .u32 srsi_many_series_one_param_f32_param_3,
	.param .u32 srsi_many_series_one_param_f32_param_4,
	.param .u32 srsi_many_series_one_param_f32_param_5,
	.param .u32 srsi_many_series_one_param_f32_param_6,
	.param .u64 .ptr .align 1 srsi_many_series_one_param_f32_param_7,
	.param .u64 .ptr .align 1 srsi_many_series_one_param_f32_param_8,
	.param .u64 .ptr .align 1 srsi_many_series_one_param_f32_param_9
)
{
	.reg .pred 	%p<85>;
	.reg .b32 	%r<300>;
	.reg .b32 	%f<339>;
	.reg .b64 	%rd<56>;

	ld.param.u64 	%rd6, [srsi_many_series_one_param_f32_param_0];
	ld.param.u32 	%r96, [srsi_many_series_one_param_f32_param_1];
	ld.param.u32 	%r97, [srsi_many_series_one_param_f32_param_2];
	ld.param.u32 	%r98, [srsi_many_series_one_param_f32_param_3];
	ld.param.u32 	%r99, [srsi_many_series_one_param_f32_param_4];
	ld.param.u32 	%r100, [srsi_many_series_one_param_f32_param_5];
	ld.param.u32 	%r101, [srsi_many_series_one_param_f32_param_6];
	ld.param.u64 	%rd7, [srsi_many_series_one_param_f32_param_7];
	ld.param.u64 	%rd8, [srsi_many_series_one_param_f32_param_8];
	ld.param.u64 	%rd9, [srsi_many_series_one_param_f32_param_9];
	cvta.to.global.u64 	%rd1, %rd9;
	cvta.to.global.u64 	%rd2, %rd8;
	mov.u32 	%r1, %ctaid.x;
	setp.ge.s32 	%p1, %r1, %r96;
	@%p1 bra 	$L__BB3_66;
	min.s32 	%r102, %r98, %r99;
	min.s32 	%r103, %r102, %r100;
	min.s32 	%r104, %r103, %r101;
	setp.lt.s32 	%p2, %r104, 1;
	@%p2 bra 	$L__BB3_66;
	cvta.to.global.u64 	%rd10, %rd7;
	mul.wide.u32 	%rd11, %r1, 4;
	add.s64 	%rd12, %rd10, %rd11;
	ld.global.nc.u32 	%r105, [%rd12];
	max.s32 	%r2, %r105, 0;
	setp.ge.s32 	%p3, %r2, %r97;
	@%p3 bra 	$L__BB3_66;
	add.s32 	%r273, %r2, %r98;
	add.s32 	%r106, %r99, %r273;
	add.s32 	%r283, %r106, -1;
	add.s32 	%r107, %r100, %r283;
	add.s32 	%r5, %r107, -1;
	add.s32 	%r108, %r101, %r5;
	add.s32 	%r6, %r108, -1;
	mov.u32 	%r7, %tid.x;
	setp.ge.u32 	%p4, %r7, %r97;
	@%p4 bra 	$L__BB3_10;
	mov.u32 	%r8, %ntid.x;
	mov.u32 	%r261, %r7;
$L__BB3_5:
	setp.ge.s32 	%p5, %r261, %r5;
	@%p5 bra 	$L__BB3_7;
	mad.lo.s32 	%r109, %r261, %r96, %r1;
	mul.wide.s32 	%rd13, %r109, 4;
	add.s64 	%rd14, %rd2, %rd13;
	mov.b32 	%r110, 2143289344;
	st.global.u32 	[%rd14], %r110;
$L__BB3_7:
	setp.ge.s32 	%p6, %r261, %r6;
	@%p6 bra 	$L__BB3_9;
	mad.lo.s32 	%r111, %r261, %r96, %r1;
	mul.wide.s32 	%rd15, %r111, 4;
	add.s64 	%rd16, %rd1, %rd15;
	mov.b32 	%r112, 2143289344;
	st.global.u32 	[%rd16], %r112;
$L__BB3_9:
	add.s32 	%r261, %r261, %r8;
	setp.lt.s32 	%p7, %r261, %r97;
	@%p7 bra 	$L__BB3_5;
$L__BB3_10:
	bar.sync 	0;
	setp.ne.s32 	%p8, %r7, 0;
	@%p8 bra 	$L__BB3_66;
	mad.lo.s32 	%r114, %r2, %r96, %r1;
	mul.wide.u32 	%rd18, %r114, 4;
	add.s64 	%rd17, %rd6, %rd18;
	// begin inline asm
	ld.global.nc.f32 %f295, [%rd17];
	// end inline asm
	add.s32 	%r11, %r2, 1;
	setp.lt.s32 	%p9, %r98, 1;
	setp.ge.s32 	%p10, %r11, %r97;
	mov.f32 	%f296, 0f00000000;
	or.pred  	%p11, %p9, %p10;
	mov.f32 	%f297, %f296;
	@%p11 bra 	$L__BB3_17;
	max.s32 	%r115, %r273, %r11;
	not.b32 	%r116, %r2;
	add.s32 	%r117, %r115, %r116;
	sub.s32 	%r118, %r97, %r2;
	add.s32 	%r119, %r118, -2;
	min.u32 	%r12, %r117, %r119;
	and.b32  	%r120, %r12, 3;
	setp.eq.s32 	%p12, %r120, 3;
	mov.f32 	%f297, 0f00000000;
	mov.u32 	%r264, %r11;
	mov.f32 	%f296, %f297;
	@%p12 bra 	$L__BB3_15;
	add.s32 	%r121, %r12, 1;
	and.b32  	%r13, %r121, 3;
	mov.f32 	%f297, 0f00000000;
	mov.u32 	%r262, %r11;
	mov.f32 	%f287, %f295;
$L__BB3_14:
	.pragma "nounroll";
	mad.lo.s32 	%r122, %r262, %r96, %r1;
	mul.wide.u32 	%rd20, %r122, 4;
	add.s64 	%rd19, %rd6, %rd20;
	// begin inline asm
	ld.global.nc.f32 %f295, [%rd19];
	// end inline asm
	sub.f32 	%f108, %f295, %f287;
	setp.gt.f32 	%p13, %f108, 0f00000000;
	add.f32 	%f109, %f297, %f108;
	sub.f32 	%f110, %f296, %f108;
	selp.f32 	%f296, %f296, %f110, %p13;
	selp.f32 	%f297, %f109, %f297, %p13;
	add.s32 	%r264, %r262, 1;
	sub.s32 	%r123, %r262, %r2;
	setp.ne.s32 	%p14, %r123, %r13;
	mov.u32 	%r262, %r264;
	mov.f32 	%f287, %f295;
	@%p14 bra 	$L__BB3_14;
$L__BB3_15:
	setp.lt.u32 	%p15, %r12, 3;
	@%p15 bra 	$L__BB3_17;
$L__BB3_16:
	mad.lo.s32 	%r124, %r264, %r96, %r1;
	mul.wide.u32 	%rd25, %r124, 4;
	add.s64 	%rd21, %rd6, %rd25;
	// begin inline asm
	ld.global.nc.f32 %f111, [%rd21];
	// end inline asm
	sub.f32 	%f115, %f111, %f295;
	setp.gt.f32 	%p16, %f115, 0f00000000;
	add.f32 	%f116, %f297, %f115;
	sub.f32 	%f117, %f296, %f115;
	selp.f32 	%f118, %f296, %f117, %p16;
	selp.f32 	%f119, %f116, %f297, %p16;
	add.s32 	%r125, %r124, %r96;
	mul.wide.u32 	%rd26, %r125, 4;
	add.s64 	%rd22, %rd6, %rd26;
	// begin inline asm
	ld.global.nc.f32 %f112, [%rd22];
	// end inline asm
	sub.f32 	%f120, %f112, %f111;
	setp.gt.f32 	%p17, %f120, 0f00000000;
	add.f32 	%f121, %f119, %f120;
	sub.f32 	%f122, %f118, %f120;
	selp.f32 	%f123, %f118, %f122, %p17;
	selp.f32 	%f124, %f121, %f119, %p17;
	add.s32 	%r126, %r125, %r96;
	mul.wide.u32 	%rd27, %r126, 4;
	add.s64 	%rd23, %rd6, %rd27;
	// begin inline asm
	ld.global.nc.f32 %f113, [%rd23];
	// end inline asm
	sub.f32 	%f125, %f113, %f112;
	setp.gt.f32 	%p18, %f125, 0f00000000;
	add.f32 	%f126, %f124, %f125;
	sub.f32 	%f127, %f123, %f125;
	selp.f32 	%f128, %f123, %f127, %p18;
	selp.f32 	%f129, %f126, %f124, %p18;
	add.s32 	%r127, %r264, 3;
	add.s32 	%r128, %r126, %r96;
	mul.wide.u32 	%rd28, %r128, 4;
	add.s64 	%rd24, %rd6, %rd28;
	// begin inline asm
	ld.global.nc.f32 %f295, [%rd24];
	// end inline asm
	sub.f32 	%f130, %f295, %f113;
	setp.gt.f32 	%p19, %f130, 0f00000000;
	add.f32 	%f131, %f129, %f130;
	sub.f32 	%f132, %f128, %f130;
	selp.f32 	%f296, %f128, %f132, %p19;
	selp.f32 	%f297, %f131, %f129, %p19;
	add.s32 	%r264, %r264, 4;
	setp.lt.s32 	%p20, %r127, %r273;
	setp.lt.s32 	%p21, %r264, %r97;
	and.pred  	%p22, %p20, %p21;
	@%p22 bra 	$L__BB3_16;
$L__BB3_17:
	cvt.rn.f32.u32 	%f134, %r98;
	div.rn.f32 	%f313, %f297, %f134;
	div.rn.f32 	%f312, %f296, %f134;
	rcp.rn.f32 	%f23, %f134;
	setp.ge.s32 	%p23, %r273, %r97;
	mov.f32 	%f298, 0f42480000;
	@%p23 bra 	$L__BB3_20;
	setp.eq.f32 	%p24, %f312, 0f00000000;
	mov.f32 	%f298, 0f42C80000;
	@%p24 bra 	$L__BB3_20;
	div.rn.f32 	%f136, %f313, %f312;
	add.f32 	%f137, %f136, 0f3F800000;
	mov.f32 	%f138, 0f42C80000;
	div.rn.f32 	%f139, %f138, %f137;
	sub.f32 	%f298, %f138, %f139;
$L__BB3_20:
	shl.b32 	%r130, %r99, 2;
	mov.u32 	%r131, smem2;
	add.s32 	%r19, %r131, %r130;
	setp.lt.s32 	%p25, %r99, 2;
	mov.b32 	%r281, 0;
	mov.u32 	%r282, %r281;
	@%p25 bra 	$L__BB3_38;
	abs.f32 	%f140, %f298;
	setp.lt.f32 	%p26, %f140, 0f00800000;
	selp.f32 	%f141, 0f00000000, %f298, %p26;
	st.shared.f32 	[%r19], %f141;
	add.s32 	%r272, %r11, %r98;
	mov.b32 	%r281, 1;
	min.s32 	%r133, %r283, %r97;
	setp.le.s32 	%p27, %r133, %r272;
	mov.u32 	%r282, %r281;
	@%p27 bra 	$L__BB3_38;
	add.s32 	%r137, %r272, 1;
	max.s32 	%r138, %r133, %r137;
	not.b32 	%r139, %r98;
	add.s32 	%r140, %r138, %r139;
	sub.s32 	%r21, %r140, %r2;
	sub.s32 	%r141, %r138, %r273;
	add.s32 	%r142, %r141, -2;
	and.b32  	%r22, %r21, 3;
	setp.lt.u32 	%p28, %r142, 3;
	mov.b32 	%r282, 1;
	mov.u32 	%r281, %r282;
	@%p28 bra 	$L__BB3_33;
	and.b32  	%r23, %r21, -4;
	mov.b32 	%r269, 0;
	mov.b32 	%r282, 1;
$L__BB3_24:
	mad.lo.s32 	%r29, %r272, %r96, %r1;
	mul.wide.u32 	%rd31, %r29, 4;
	add.s64 	%rd29, %rd6, %rd31;
	// begin inline asm
	ld.global.nc.f32 %f143, [%rd29];
	// end inline asm
	mad.lo.s32 	%r145, %r273, %r96, %r1;
	mul.wide.u32 	%rd32, %r145, 4;
	add.s64 	%rd30, %rd6, %rd32;
	// begin inline asm
	ld.global.nc.f32 %f144, [%rd30];
	// end inline asm
	sub.f32 	%f146, %f143, %f144;
	max.f32 	%f147, %f146, 0f00000000;
	setp.lt.f32 	%p29, %f146, 0f00000000;
	neg.f32 	%f148, %f146;
	selp.f32 	%f149, %f148, 0f00000000, %p29;
	sub.f32 	%f150, %f147, %f313;
	fma.rn.f32 	%f28, %f150, %f23, %f313;
	sub.f32 	%f151, %f149, %f312;
	fma.rn.f32 	%f29, %f151, %f23, %f312;
	setp.eq.f32 	%p30, %f29, 0f00000000;
	mov.f32 	%f301, 0f42C80000;
	@%p30 bra 	$L__BB3_26;
	div.rn.f32 	%f152, %f28, %f29;
	add.f32 	%f153, %f152, 0f3F800000;
	mov.f32 	%f154, 0f42C80000;
	div.rn.f32 	%f155, %f154, %f153;
	sub.f32 	%f301, %f154, %f155;
$L__BB3_26:
	abs.f32 	%f159, %f301;
	setp.lt.f32 	%p31, %f159, 0f00800000;
	selp.f32 	%f160, 0f00000000, %f301, %p31;
	shl.b32 	%r146, %r281, 2;
	add.s32 	%r147, %r19, %r146;
	st.shared.f32 	[%r147], %f160;
	add.s32 	%r30, %r281, 1;
	add.s32 	%r31, %r29, %r96;
	mul.wide.u32 	%rd35, %r31, 4;
	add.s64 	%rd33, %rd6, %rd35;
	// begin inline asm
	ld.global.nc.f32 %f156, [%rd33];
	// end inline asm
	// begin inline asm
	ld.global.nc.f32 %f157, [%rd29];
	// end inline asm
	sub.f32 	%f161, %f156, %f157;
	max.f32 	%f162, %f161, 0f00000000;
	setp.lt.f32 	%p32, %f161, 0f00000000;
	neg.f32 	%f163, %f161;
	selp.f32 	%f164, %f163, 0f00000000, %p32;
	sub.f32 	%f165, %f162, %f28;
	fma.rn.f32 	%f32, %f165, %f23, %f28;
	sub.f32 	%f166, %f164, %f29;
	fma.rn.f32 	%f33, %f166, %f23, %f29;
	setp.eq.f32 	%p33, %f33, 0f00000000;
	mov.f32 	%f302, 0f42C80000;
	@%p33 bra 	$L__BB3_28;
	div.rn.f32 	%f167, %f32, %f33;
	add.f32 	%f168, %f167, 0f3F800000;
	mov.f32 	%f169, 0f42C80000;
	div.rn.f32 	%f170, %f169, %f168;
	sub.f32 	%f302, %f169, %f170;
$L__BB3_28:
	setp.eq.s32 	%p34, %r30, %r99;
	selp.b32 	%r148, 0, %r30, %p34;
	setp.lt.s32 	%p35, %r282, %r99;
	selp.u32 	%r149, 1, 0, %p35;
	add.s32 	%r32, %r282, %r149;
	abs.f32 	%f174, %f302;
	setp.lt.f32 	%p36, %f174, 0f00800000;
	selp.f32 	%f175, 0f00000000, %f302, %p36;
	shl.b32 	%r150, %r148, 2;
	add.s32 	%r151, %r19, %r150;
	st.shared.f32 	[%r151], %f175;
	add.s32 	%r33, %r148, 1;
	add.s32 	%r34, %r31, %r96;
	mul.wide.u32 	%rd38, %r34, 4;
	add.s64 	%rd36, %rd6, %rd38;
	// begin inline asm
	ld.global.nc.f32 %f171, [%rd36];
	// end inline asm
	// begin inline asm
	ld.global.nc.f32 %f172, [%rd33];
	// end inline asm
	sub.f32 	%f176, %f171, %f172;
	max.f32 	%f177, %f176, 0f00000000;
	setp.lt.f32 	%p37, %f176, 0f00000000;
	neg.f32 	%f178, %f176;
	selp.f32 	%f179, %f178, 0f00000000, %p37;
	sub.f32 	%f180, %f177, %f32;
	fma.rn.f32 	%f36, %f180, %f23, %f32;
	sub.f32 	%f181, %f179, %f33;
	fma.rn.f32 	%f37, %f181, %f23, %f33;
	setp.eq.f32 	%p38, %f37, 0f00000000;
	mov.f32 	%f303, 0f42C80000;
	@%p38 bra 	$L__BB3_30;
	div.rn.f32 	%f182, %f36, %f37;
	add.f32 	%f183, %f182, 0f3F800000;
	mov.f32 	%f184, 0f42C80000;
	div.rn.f32 	%f185, %f184, %f183;
	sub.f32 	%f303, %f184, %f185;
$L__BB3_30:
	setp.eq.s32 	%p39, %r33, %r99;
	selp.b32 	%r152, 0, %r33, %p39;
	setp.lt.s32 	%p40, %r32, %r99;
	selp.u32 	%r153, 1, 0, %p40;
	add.s32 	%r35, %r32, %r153;
	abs.f32 	%f189, %f303;
	setp.lt.f32 	%p41, %f189, 0f00800000;
	selp.f32 	%f190, 0f00000000, %f303, %p41;
	shl.b32 	%r154, %r152, 2;
	add.s32 	%r155, %r19, %r154;
	st.shared.f32 	[%r155], %f190;
	add.s32 	%r36, %r152, 1;
	add.s32 	%r273, %r272, 3;
	add.s32 	%r156, %r34, %r96;
	mul.wide.u32 	%rd41, %r156, 4;
	add.s64 	%rd39, %rd6, %rd41;
	// begin inline asm
	ld.global.nc.f32 %f186, [%rd39];
	// end inline asm
	// begin inline asm
	ld.global.nc.f32 %f187, [%rd36];
	// end inline asm
	sub.f32 	%f191, %f186, %f187;
	max.f32 	%f192, %f191, 0f00000000;
	setp.lt.f32 	%p42, %f191, 0f00000000;
	neg.f32 	%f193, %f191;
	selp.f32 	%f194, %f193, 0f00000000, %p42;
	sub.f32 	%f195, %f192, %f36;
	fma.rn.f32 	%f313, %f195, %f23, %f36;
	sub.f32 	%f196, %f194, %f37;
	fma.rn.f32 	%f312, %f196, %f23, %f37;
	setp.eq.f32 	%p43, %f312, 0f00000000;
	mov.f32 	%f304, 0f42C80000;
	@%p43 bra 	$L__BB3_32;
	div.rn.f32 	%f197, %f313, %f312;
	add.f32 	%f198, %f197, 0f3F800000;
	mov.f32 	%f199, 0f42C80000;
	div.rn.f32 	%f200, %f199, %f198;
	sub.f32 	%f304, %f199, %f200;
$L__BB3_32:
	setp.eq.s32 	%p44, %r36, %r99;
	selp.b32 	%r157, 0, %r36, %p44;
	setp.lt.s32 	%p45, %r35, %r99;
	selp.u32 	%r158, 1, 0, %p45;
	add.s32 	%r159, %r35, %r158;
	abs.f32 	%f201, %f304;
	setp.lt.f32 	%p46, %f201, 0f00800000;
	selp.f32 	%f202, 0f00000000, %f304, %p46;
	shl.b32 	%r160, %r157, 2;
	add.s32 	%r161, %r19, %r160;
	st.shared.f32 	[%r161], %f202;
	add.s32 	%r162, %r157, 1;
	setp.eq.s32 	%p47, %r162, %r99;
	selp.b32 	%r281, 0, %r162, %p47;
	setp.lt.s32 	%p48, %r159, %r99;
	selp.u32 	%r163, 1, 0, %p48;
	add.s32 	%r282, %r159, %r163;
	add.s32 	%r272, %r272, 4;
	add.s32 	%r269, %r269, 4;
	setp.ne.s32 	%p49, %r269, %r23;
	@%p49 bra 	$L__BB3_24;
$L__BB3_33:
	setp.eq.s32 	%p50, %r22, 0;
	@%p50 bra 	$L__BB3_38;
	mov.b32 	%r280, 0;
$L__BB3_35:
	.pragma "nounroll";
	mov.u32 	%r48, %r272;
	mad.lo.s32 	%r165, %r48, %r96, %r1;
	mul.wide.u32 	%rd44, %r165, 4;
	add.s64 	%rd42, %rd6, %rd44;
	// begin inline asm
	ld.global.nc.f32 %f203, [%rd42];
	// end inline asm
	mad.lo.s32 	%r166, %r273, %r96, %r1;
	mul.wide.u32 	%rd45, %r166, 4;
	add.s64 	%rd43, %rd6, %rd45;
	// begin inline asm
	ld.global.nc.f32 %f204, [%rd43];
	// end inline asm
	sub.f32 	%f206, %f203, %f204;
	max.f32 	%f207, %f206, 0f00000000;
	setp.lt.f32 	%p51, %f206, 0f00000000;
	neg.f32 	%f208, %f206;
	selp.f32 	%f209, %f208, 0f00000000, %p51;
	sub.f32 	%f210, %f207, %f313;
	fma.rn.f32 	%f313, %f210, %f23, %f313;
	sub.f32 	%f211, %f209, %f312;
	fma.rn.f32 	%f312, %f211, %f23, %f312;
	setp.eq.f32 	%p52, %f312, 0f00000000;
	mov.f32 	%f311, 0f42C80000;
	@%p52 bra 	$L__BB3_37;
	div.rn.f32 	%f212, %f313, %f312;
	add.f32 	%f213, %f212, 0f3F800000;
	mov.f32 	%f214, 0f42C80000;
	div.rn.f32 	%f215, %f214, %f213;
	sub.f32 	%f311, %f214, %f215;
$L__BB3_37:
	abs.f32 	%f216, %f311;
	setp.lt.f32 	%p53, %f216, 0f00800000;
	selp.f32 	%f217, 0f00000000, %f311, %p53;
	shl.b32 	%r167, %r281, 2;
	add.s32 	%r168, %r19, %r167;
	st.shared.f32 	[%r168], %f217;
	add.s32 	%r169, %r281, 1;
	setp.eq.s32 	%p54, %r169, %r99;
	selp.b32 	%r281, 0, %r169, %p54;
	setp.lt.s32 	%p55, %r282, %r99;
	selp.u32 	%r170, 1, 0, %p55;
	add.s32 	%r282, %r282, %r170;
	add.s32 	%r272, %r48, 1;
	add.s32 	%r280, %r280, 1;
	setp.ne.s32 	%p56, %r280, %r22;
	mov.u32 	%r273, %r48;
	@%p56 bra 	$L__BB3_35;
$L__BB3_38:
	setp.ge.s32 	%p57, %r283, %r97;
	@%p57 bra 	$L__BB3_66;
	add.s32 	%r173, %r19, %r130;
	add.s32 	%r174, %r173, %r130;
	add.s32 	%r59, %r174, %r130;
	shl.b32 	%r175, %r100, 2;
	add.s32 	%r60, %r59, %r175;
	cvt.rn.f32.u32 	%f219, %r101;
	rcp.rn.f32 	%f56, %f219;
	cvt.rn.f32.u32 	%f220, %r100;
	rcp.rn.f32 	%f57, %f220;
	mov.f32 	%f314, 0f00000000;
	mov.b32 	%r284, 0;
	mov.u32 	%r285, %r284;
	mov.u32 	%r286, %r284;
	mov.u32 	%r287, %r284;
	mov.f32 	%f315, %f314;
$L__BB3_40:
	mul.lo.s32 	%r176, %r283, %r96;
	add.s32 	%r68, %r176, %r1;
	mul.wide.u32 	%rd48, %r68, 4;
	add.s64 	%rd46, %rd6, %rd48;
	// begin inline asm
	ld.global.nc.f32 %f221, [%rd46];
	// end inline asm
	sub.s32 	%r177, %r176, %r96;
	add.s32 	%r178, %r177, %r1;
	mul.wide.u32 	%rd49, %r178, 4;
	add.s64 	%rd47, %rd6, %rd49;
	// begin inline asm
	ld.global.nc.f32 %f222, [%rd47];
	// end inline asm
	sub.f32 	%f224, %f221, %f222;
	max.f32 	%f225, %f224, 0f00000000;
	setp.lt.f32 	%p58, %f224, 0f00000000;
	neg.f32 	%f226, %f224;
	selp.f32 	%f227, %f226, 0f00000000, %p58;
	sub.f32 	%f228, %f225, %f313;
	fma.rn.f32 	%f313, %f228, %f23, %f313;
	sub.f32 	%f229, %f227, %f312;
	fma.rn.f32 	%f312, %f229, %f23, %f312;
	setp.eq.f32 	%p59, %f312, 0f00000000;
	mov.f32 	%f318, 0f42C80000;
	@%p59 bra 	$L__BB3_42;
	div.rn.f32 	%f230, %f313, %f312;
	add.f32 	%f231, %f230, 0f3F800000;
	mov.f32 	%f232, 0f42C80000;
	div.rn.f32 	%f233, %f232, %f231;
	sub.f32 	%f318, %f232, %f233;
$L__BB3_42:
	abs.f32 	%f234, %f318;
	setp.lt.f32 	%p60, %f234, 0f00800000;
	selp.f32 	%f66, 0f00000000, %f318, %p60;
	shl.b32 	%r179, %r281, 2;
	add.s32 	%r180, %r19, %r179;
	st.shared.f32 	[%r180], %f66;
	add.s32 	%r181, %r281, 1;
	setp.eq.s32 	%p61, %r181, %r99;
	selp.b32 	%r281, 0, %r181, %p61;
	setp.lt.s32 	%p62, %r282, %r99;
	selp.u32 	%r182, 1, 0, %p62;
	add.s32 	%r282, %r282, %r182;
	min.s32 	%r71, %r282, %r99;
	add.s32 	%r72, %r71, -1;
	setp.lt.s32 	%p63, %r71, 2;
	mov.f32 	%f333, %f66;
	mov.f32 	%f334, %f66;
	@%p63 bra 	$L__BB3_54;
	add.s32 	%r184, %r71, -2;
	setp.lt.u32 	%p64, %r184, 7;
	mov.b32 	%r293, 0;
	mov.f32 	%f334, %f66;
	mov.f32 	%f333, %f66;
	@%p64 bra 	$L__BB3_46;
	and.b32  	%r185, %r72, -8;
	neg.s32 	%r291, %r185;
	add.s32 	%r290, %r281, 3;
	mov.f32 	%f334, %f66;
	mov.f32 	%f333, %f66;
$L__BB3_45:
	.pragma "nounroll";
	and.b32  	%r293, %r72, -8;
	add.s32 	%r186, %r290, -3;
	rem.s32 	%r187, %r186, %r99;
	shl.b32 	%r188, %r187, 2;
	add.s32 	%r189, %r19, %r188;
	ld.shared.f32 	%f236, [%r189];
	max.f32 	%f237, %f333, %f236;
	min.f32 	%f238, %f334, %f236;
	add.s32 	%r190, %r290, -2;
	rem.s32 	%r191, %r190, %r99;
	shl.b32 	%r192, %r191, 2;
	add.s32 	%r193, %r19, %r192;
	ld.shared.f32 	%f239, [%r193];
	max.f32 	%f240, %f237, %f239;
	min.f32 	%f241, %f238, %f239;
	add.s32 	%r194, %r290, -1;
	rem.s32 	%r195, %r194, %r99;
	shl.b32 	%r196, %r195, 2;
	add.s32 	%r197, %r19, %r196;
	ld.shared.f32 	%f242, [%r197];
	max.f32 	%f243, %f240, %f242;
	min.f32 	%f244, %f241, %f242;
	add.s32 	%r198, %r290, 4;
	rem.s32 	%r199, %r290, %r99;
	shl.b32 	%r200, %r199, 2;
	add.s32 	%r201, %r19, %r200;
	ld.shared.f32 	%f245, [%r201];
	max.f32 	%f246, %f243, %f245;
	min.f32 	%f247, %f244, %f245;
	add.s32 	%r202, %r290, 1;
	rem.s32 	%r203, %r202, %r99;
	shl.b32 	%r204, %r203, 2;
	add.s32 	%r205, %r19, %r204;
	ld.shared.f32 	%f248, [%r205];
	max.f32 	%f249, %f246, %f248;
	min.f32 	%f250, %f247, %f248;
	add.s32 	%r206, %r290, 2;
	rem.s32 	%r207, %r206, %r99;
	shl.b32 	%r208, %r207, 2;
	add.s32 	%r209, %r19, %r208;
	ld.shared.f32 	%f251, [%r209];
	max.f32 	%f252, %f249, %f251;
	min.f32 	%f253, %f250, %f251;
	add.s32 	%r210, %r290, 3;
	rem.s32 	%r211, %r210, %r99;
	shl.b32 	%r212, %r211, 2;
	add.s32 	%r213, %r19, %r212;
	ld.shared.f32 	%f254, [%r213];
	max.f32 	%f255, %f252, %f254;
	min.f32 	%f256, %f253, %f254;
	rem.s32 	%r214, %r198, %r99;
	shl.b32 	%r215, %r214, 2;
	add.s32 	%r216, %r19, %r215;
	ld.shared.f32 	%f257, [%r216];
	max.f32 	%f333, %f255, %f257;
	min.f32 	%f334, %f256, %f257;
	add.s32 	%r291, %r291, 8;
	add.s32 	%r290, %r290, 8;
	setp.ne.s32 	%p65, %r291, 0;
	@%p65 bra 	$L__BB3_45;
$L__BB3_46:
	and.b32  	%r217, %r72, 7;
	setp.eq.s32 	%p66, %r217, 0;
	@%p66 bra 	$L__BB3_54;
	and.b32  	%r218, %r72, 7;
	setp.lt.u32 	%p67, %r218, 4;
	@%p67 bra 	$L__BB3_49;
	add.s32 	%r219, %r293, %r281;
	rem.s32 	%r220, %r219, %r99;
	shl.b32 	%r221, %r220, 2;
	add.s32 	%r222, %r19, %r221;
	ld.shared.f32 	%f259, [%r222];
	max.f32 	%f260, %f333, %f259;
	min.f32 	%f261, %f334, %f259;
	add.s32 	%r223, %r219, 1;
	rem.s32 	%r224, %r223, %r99;
	shl.b32 	%r225, %r224, 2;
	add.s32 	%r226, %r19, %r225;
	ld.shared.f32 	%f262, [%r226];
	max.f32 	%f263, %f260, %f262;
	min.f32 	%f264, %f261, %f262;
	add.s32 	%r227, %r219, 2;
	rem.s32 	%r228, %r227, %r99;
	shl.b32 	%r229, %r228, 2;
	add.s32 	%r230, %r19, %r229;
	ld.shared.f32 	%f265, [%r230];
	max.f32 	%f266, %f263, %f265;
	min.f32 	%f267, %f264, %f265;
	add.s32 	%r231, %r219, 3;
	rem.s32 	%r232, %r231, %r99;
	shl.b32 	%r233, %r232, 2;
	add.s32 	%r234, %r19, %r233;
	ld.shared.f32 	%f268, [%r234];
	max.f32 	%f333, %f266, %f268;
	min.f32 	%f334, %f267, %f268;
	add.s32 	%r293, %r293, 4;
$L__BB3_49:
	and.b32  	%r235, %r72, 3;
	setp.eq.s32 	%p68, %r235, 0;
	@%p68 bra 	$L__BB3_54;
	and.b32  	%r236, %r72, 3;
	setp.eq.s32 	%p69, %r236, 1;
	@%p69 bra 	$L__BB3_52;
	add.s32 	%r237, %r293, %r281;
	rem.s32 	%r238, %r237, %r99;
	shl.b32 	%r239, %r238, 2;
	add.s32 	%r240, %r19, %r239;
	ld.shared.f32 	%f270, [%r240];
	max.f32 	%f271, %f333, %f270;
	min.f32 	%f272, %f334, %f270;
	add.s32 	%r241, %r237, 1;
	rem.s32 	%r242, %r241, %r99;
	shl.b32 	%r243, %r242, 2;
	add.s32 	%r244, %r19, %r243;
	ld.shared.f32 	%f273, [%r244];
	max.f32 	%f333, %f271, %f273;
	min.f32 	%f334, %f272, %f273;
	add.s32 	%r293, %r293, 2;
$L__BB3_52:
	and.b32  	%r245, %r72, 1;
	setp.eq.b32 	%p70, %r245, 1;
	not.pred 	%p71, %p70;
	@%p71 bra 	$L__BB3_54;
	add.s32 	%r246, %r293, %r281;
	rem.s32 	%r247, %r246, %r99;
	shl.b32 	%r248, %r247, 2;
	add.s32 	%r249, %r19, %r248;
	ld.shared.f32 	%f274, [%r249];
	max.f32 	%f333, %f333, %f274;
	min.f32 	%f334, %f334, %f274;
$L__BB3_54:
	sub.f32 	%f276, %f333, %f334;
	abs.f32 	%f277, %f333;
	setp.equ.f32 	%p72, %f277, 0f7F800000;
	abs.f32 	%f278, %f334;
	setp.equ.f32 	%p73, %f278, 0f7F800000;
	or.pred  	%p74, %p72, %p73;
	setp.ltu.f32 	%p75, %f276, 0f00800000;
	mov.f32 	%f335, 0f42480000;
	or.pred  	%p76, %p74, %p75;
	@%p76 bra 	$L__BB3_56;
	sub.f32 	%f280, %f66, %f334;
	mul.f32 	%f281, %f280, 0f42C80000;
	div.rn.f32 	%f335, %f281, %f276;
$L__BB3_56:
	setp.ge.s32 	%p77, %r285, %r100;
	@%p77 bra 	$L__BB3_58;
	shl.b32 	%r253, %r287, 2;
	add.s32 	%r254, %r59, %r253;
	st.shared.f32 	[%r254], %f335;
	add.s32 	%r285, %r285, 1;
	add.s32 	%r255, %r287, 1;
	setp.eq.s32 	%p79, %r255, %r100;
	selp.b32 	%r287, 0, %r255, %p79;
	bra.uni 	$L__BB3_59;
$L__BB3_58:
	shl.b32 	%r250, %r287, 2;
	add.s32 	%r251, %r59, %r250;
	ld.shared.f32 	%f282, [%r251];
	sub.f32 	%f94, %f335, %f282;
	st.shared.f32 	[%r251], %f335;
	add.s32 	%r252, %r287, 1;
	setp.eq.s32 	%p78, %r252, %r100;
	selp.b32 	%r287, 0, %r252, %p78;
	mov.f32 	%f335, %f94;
$L__BB3_59:
	add.f32 	%f315, %f315, %f335;
	setp.lt.s32 	%p80, %r283, %r5;
	@%p80 bra 	$L__BB3_65;
	ld.param.u64 	%rd55, [srsi_many_series_one_param_f32_param_8];
	mul.f32 	%f337, %f57, %f315;
	cvta.to.global.u64 	%rd50, %rd55;
	mul.wide.u32 	%rd51, %r68, 4;
	add.s64 	%rd52, %rd50, %rd51;
	st.global.f32 	[%rd52], %f337;
	setp.ge.s32 	%p81, %r284, %r101;
	@%p81 bra 	$L__BB3_62;
	shl.b32 	%r258, %r286, 2;
	add.s32 	%r259, %r60, %r258;
	st.shared.f32 	[%r259], %f337;
	add.s32 	%r284, %r284, 1;
	bra.uni 	$L__BB3_63;
$L__BB3_62:
	shl.b32 	%r256, %r286, 2;
	add.s32 	%r257, %r60, %r256;
	ld.shared.f32 	%f283, [%r257];
	sub.f32 	%f98, %f337, %f283;
	st.shared.f32 	[%r257], %f337;
	mov.f32 	%f337, %f98;
$L__BB3_63:
	add.s32 	%r260, %r286, 1;
	setp.eq.s32 	%p82, %r260, %r101;
	selp.b32 	%r286, 0, %r260, %p82;
	add.f32 	%f314, %f314, %f337;
	setp.lt.s32 	%p83, %r283, %r6;
	@%p83 bra 	$L__BB3_65;
	mul.f32 	%f284, %f56, %f314;
	mul.wide.u32 	%rd53, %r68, 4;
	add.s64 	%rd54, %rd1, %rd53;
	st.global.f32 	[%rd54], %f284;
$L__BB3_65:
	add.s32 	%r283, %r283, 1;
	setp.ne.s32 	%p84, %r283, %r97;
	@%p84 bra 	$L__BB3_40;
$L__BB3_66:
	ret;

}


// ===== COMPILED SASS (sm_100) =====

	.target	sm_100

	.elftype	@"ET_EXEC"


//--------------------- .note.nv.tkinfo           --------------------------
	.section	.note.nv.tkinfo,"",@"SHT_NOTE"
	.sectionflags	@"SHF_NOTE_NV_TKINFO"
	.tkinfo
        /*0018*/ 	.word	0x00000002
        /*0030*/ 	.string	""
        /*0030*/ 	.string	"ptxas"
        /*0030*/ 	.string	"Cuda compilation tools, release 13.0, V13.0.88"
        /*0030*/ 	.string	"Build cuda_13.0.r13.0/compiler.36424714_0"
        /*0030*/ 	.string	"-arch sm_100 -m 64 "



//--------------------- .note.nv.cuinfo           --------------------------
	.section	.note.nv.cuinfo,"",@"SHT_NOTE"
	.sectionflags	@"SHF_NOTE_NV_CUINFO"
        /*0018*/ 	.short	0x0002
        /*001a*/ 	.short	0x0064
        /*001c*/ 	.short	0x0082
	.zero		2


//--------------------- .nv.info                  --------------------------
	.section	.nv.info,"",@"SHT_CUDA_INFO"
	.align	4


	//----- nvinfo : EIATTR_REGCOUNT
	.align		4
        /*0000*/ 	.byte	0x04, 0x2f
        /*0002*/ 	.short	(.L_1 - .L_0)
	.align		4
.L_0:
        /*0004*/ 	.word	index@(srsi_fk_batch_f32)
        /*0008*/ 	.word	0x0000001f


	//----- nvinfo : EIATTR_FRAME_SIZE
	.align		4
.L_1:
        /*000c*/ 	.byte	0x04, 0x11
        /*000e*/ 	.short	(.L_3 - .L_2)
	.align		4
.L_2:
        /*0010*/ 	.word	index@($__internal_4_$__cuda_sm3x_div_rn_noftz_f32_slowpath)
        /*0014*/ 	.word	0x00000000


	//----- nvinfo : EIATTR_FRAME_SIZE
	.align		4
.L_3:
        /*0018*/ 	.byte	0x04, 0x11
        /*001a*/ 	.short	(.L_5 - .L_4)
	.align		4
.L_4:
        /*001c*/ 	.word	index@(srsi_fk_batch_f32)
        /*0020*/ 	.word	0x00000000


	//----- nvinfo : EIATTR_REGCOUNT
	.align		4
.L_5:
        /*0024*/ 	.byte	0x04, 0x2f
        /*0026*/ 	.short	(.L_7 - .L_6)
	.align		4
.L_6:
        /*0028*/ 	.word	index@(srsi_sma_k_batch_f32)
        /*002c*/ 	.word	0x0000001f


	//----- nvinfo : EIATTR_FRAME_SIZE
	.align		4
.L_7:
        /*0030*/ 	.byte	0x04, 0x11
        /*0032*/ 	.short	(.L_9 - .L_8)
	.align		4
.L_8:
        /*0034*/ 	.word	index@($__internal_3_$__cuda_sm20_rcp_rn_f32_slowpath)
        /*0038*/ 	.word	0x00000000


	//----- nvinfo : EIATTR_FRAME_SIZE
	.align		4
.L_9:
        /*003c*/ 	.byte	0x04, 0x11
        /*003e*/ 	.short	(.L_11 - .L_10)
	.align		4
.L_10:
        /*0040*/ 	.word	index@(srsi_sma_k_batch_f32)
        /*0044*/ 	.word	0x00000000


	//----- nvinfo : EIATTR_REGCOUNT
	.align		4
.L_11:
        /*0048*/ 	.byte	0x04, 0x2f
        /*004a*/ 	.short	(.L_13 - .L_12)
	.align		4
.L_12:
        /*004c*/ 	.word	index@(srsi_sma_d_batch_f32)
        /*0050*/ 	.word	0x0000001f


	//----- nvinfo : EIATTR_FRAME_SIZE
	.align		4
.L_13:
        /*0054*/ 	.byte	0x04, 0x11
        /*0056*/ 	.short	(.L_15 - .L_14)
	.align		4
.L_14:
        /*0058*/ 	.word	index@($__internal_2_$__cuda_sm20_rcp_rn_f32_slowpath)
        /*005c*/ 	.word	0x00000000


	//----- nvinfo : EIATTR_FRAME_SIZE
	.align		4
.L_15:
        /*0060*/ 	.byte	0x04, 0x11
        /*0062*/ 	.short	(.L_17 - .L_16)
	.align		4
.L_16:
        /*0064*/ 	.word	index@(srsi_sma_d_batch_f32)
        /*0068*/ 	.word	0x00000000


	//----- nvinfo : EIATTR_REGCOUNT
	.align		4
.L_17:
        /*006c*/ 	.byte	0x04, 0x2f
        /*006e*/ 	.short	(.L_19 - .L_18)
	.align		4
.L_18:
        /*0070*/ 	.word	index@(srsi_many_series_one_param_f32)
        /*0074*/ 	.word	0x00000020


	//----- nvinfo : EIATTR_FRAME_SIZE
	.align		4
.L_19:
        /*0078*/ 	.byte	0x04, 0x11
        /*007a*/ 	.short	(.L_21 - .L_20)
	.align		4
.L_20:
        /*007c*/ 	.word	index@($__internal_1_$__cuda_sm3x_div_rn_noftz_f32_slowpath)
        /*0080*/ 	.word	0x00000000


	//----- nvinfo : EIATTR_FRAME_SIZE
	.align		4
.L_21:
        /*0084*/ 	.byte	0x04, 0x11
        /*0086*/ 	.short	(.L_23 - .L_22)
	.align		4
.L_22:
        /*0088*/ 	.word	index@($__internal_0_$__cuda_sm20_rcp_rn_f32_slowpath)
        /*008c*/ 	.word	0x00000000


	//----- nvinfo : EIATTR_FRAME_SIZE
	.align		4
.L_23:
        /*0090*/ 	.byte	0x04, 0x11
        /*0092*/ 	.short	(.L_25 - .L_24)
	.align		4
.L_24:
        /*0094*/ 	.word	index@(srsi_many_series_one_param_f32)
        /*0098*/ 	.word	0x00000000


	//----- nvinfo : EIATTR_MIN_STACK_SIZE
	.align		4
.L_25:
        /*009c*/ 	.byte	0x04, 0x12
        /*009e*/ 	.short	(.L_27 - .L_26)
	.align		4
.L_26:
        /*00a0*/ 	.word	index@(srsi_many_series_one_param_f32)
        /*00a4*/ 	.word	0x00000000


	//----- nvinfo : EIATTR_MIN_STACK_SIZE
	.align		4
.L_27:
        /*00a8*/ 	.byte	0x04, 0x12
        /*00aa*/ 	.short	(.L_29 - .L_28)
	.align		4
.L_28:
        /*00ac*/ 	.word	index@(srsi_sma_d_batch_f32)
        /*00b0*/ 	.word	0x00000000


	//----- nvinfo : EIATTR_MIN_STACK_SIZE
	.align		4
.L_29:
        /*00b4*/ 	.byte	0x04, 0x12
        /*00b6*/ 	.short	(.L_31 - .L_30)
	.align		4
.L_30:
        /*00b8*/ 	.word	index@(srsi_sma_k_batch_f32)
        /*00bc*/ 	.word	0x00000000


	//----- nvinfo : EIATTR_MIN_STACK_SIZE
	.align		4
.L_31:
        /*00c0*/ 	.byte	0x04, 0x12
        /*00c2*/ 	.short	(.L_33 - .L_32)
	.align		4
.L_32:
        /*00c4*/ 	.word	index@(srsi_fk_batch_f32)
        /*00c8*/ 	.word	0x00000000
.L_33:


//--------------------- .nv.compat                --------------------------
	.section	.nv.compat,"",@"SHT_CUDA_COMPAT_INFO"
	.align	4
        /*0000*/ 	.byte	0x02, 0x09, 0x00, 0x00, 0x02, 0x02, 0x01, 0x00, 0x02, 0x05, 0x05, 0x00, 0x03, 0x07, 0x01, 0x01
        /*0010*/ 	.byte	0x02, 0x03, 0x00, 0x00, 0x02, 0x06, 0x01, 0x00, 0x04, 0x0b, 0x08, 0x00, 0x01, 0x00, 0x00, 0x00
        /*0020*/ 	.byte	0x00, 0x00, 0x00, 0x00


//--------------------- .nv.info.srsi_many_series_one_param_f32 --------------------------
	.section	.nv.info.srsi_many_series_one_param_f32,"",@"SHT_CUDA_INFO"
	.sectionflags	@""
	.align	4


	//----- nvinfo : EIATTR_CUDA_API_VERSION
	.align		4
        /*0000*/ 	.byte	0x04, 0x37
        /*0002*/ 	.short	(.L_35 - .L_34)
.L_34:
        /*0004*/ 	.word	0x00000082


	//----- nvinfo : EIATTR_KPARAM_INFO
	.align		4
.L_35:
        /*0008*/ 	.byte	0x04, 0x17
        /*000a*/ 	.short	(.L_37 - .L_36)
.L_36:
        /*000c*/ 	.word	0x00000000
        /*0010*/ 	.short	0x0009
        /*0012*/ 	.short	0x0030
        /*0014*/ 	.byte	0x00, 0xf5, 0x21, 0x00


	//----- nvinfo : EIATTR_KPARAM_INFO
	.align		4
.L_37:
        /*0018*/ 	.byte	0x04, 0x17
        /*001a*/ 	.short	(.L_39 - .L_38)
.L_38:
        /*001c*/ 	.word	0x00000000
        /*0020*/ 	.short	0x0008
        /*0022*/ 	.short	0x0028
        /*0024*/ 	.byte	0x00, 0xf5, 0x21, 0x00


	//----- nvinfo : EIATTR_KPARAM_INFO
	.align		4
.L_39:
        /*0028*/ 	.byte	0x04, 0x17
        /*002a*/ 	.short	(.L_41 - .L_40)
.L_40:
        /*002c*/ 	.word	0x00000000
        /*0030*/ 	.short	0x0007
        /*0032*/ 	.short	0x0020
        /*0034*/ 	.byte	0x00, 0xf5, 0x21, 0x00


	//----- nvinfo : EIATTR_KPARAM_INFO
	.align		4
.L_41:
        /*0038*/ 	.byte	0x04, 0x17
        /*003a*/ 	.short	(.L_43 - .L_42)
.L_42:
        /*003c*/ 	.word	0x00000000
        /*0040*/ 	.short	0x0006
        /*0042*/ 	.short	0x001c
        /*0044*/ 	.byte	0x00, 0xf0, 0x11, 0x00


	//----- nvinfo : EIATTR_KPARAM_INFO
	.align		4
.L_43:
        /*0048*/ 	.byte	0x04, 0x17
        /*004a*/ 	.short	(.L_45 - .L_44)
.L_44:
        /*004c*/ 	.word	0x00000000
        /*0050*/ 	.short	0x0005
        /*0052*/ 	.short	0x0018
        /*0054*/ 	.byte	0x00, 0xf0, 0x11, 0x00


	//----- nvinfo : EIATTR_KPARAM_INFO
	.align		4
.L_45:
        /*0058*/ 	.byte	0x04, 0x17
        /*005a*/ 	.short	(.L_47 - .L_46)
.L_46:
        /*005c*/ 	.word	0x00000000
        /*0060*/ 	.short	0x0004
        /*0062*/ 	.short	0x0014
        /*0064*/ 	.byte	0x00, 0xf0, 0x11, 0x00


	//----- nvinfo : EIATTR_KPARAM_INFO
	.align		4
.L_47:
        /*0068*/ 	.byte	0x04, 0x17
        /*006a*/ 	.short	(.L_49 - .L_48)
.L_48:
        /*006c*/ 	.word	0x00000000
        /*0070*/ 	.short	0x0003
        /*0072*/ 	.short	0x0010
        /*0074*/ 	.byte	0x00, 0xf0, 0x11, 0x00


	//----- nvinfo : EIATTR_KPARAM_INFO
	.align		4
.L_49:
        /*0078*/ 	.byte	0x04, 0x17
        /*007a*/ 	.short	(.L_51 - .L_50)
.L_50:
        /*007c*/ 	.word	0x00000000
        /*0080*/ 	.short	0x0002
        /*0082*/ 	.short	0x000c
        /*0084*/ 	.byte	0x00, 0xf0, 0x11, 0x00


	//----- nvinfo : EIATTR_KPARAM_INFO
	.align		4
.L_51:
        /*0088*/ 	.byte	0x04, 0x17
        /*008a*/ 	.short	(.L_53 - .L_52)
.L_52:
        /*008c*/ 	.word	0x00000000
        /*0090*/ 	.short	0x0001
        /*0092*/ 	.short	0x0008
        /*0094*/ 	.byte	0x00, 0xf0, 0x11, 0x00


	//----- nvinfo : EIATTR_KPARAM_INFO
	.align		4
.L_53:
        /*0098*/ 	.byte	0x04, 0x17
        /*009a*/ 	.short	(.L_55 - .L_54)
.L_54:
        /*009c*/ 	.word	0x00000000
        /*00a0*/ 	.short	0x0000
        /*00a2*/ 	.short	0x0000
        /*00a4*/ 	.byte	0x00, 0xf5, 0x21, 0x00


	//----- nvinfo : EIATTR_SPARSE_MMA_MASK
	.align		4
.L_55:
        /*00a8*/ 	.byte	0x03, 0x50
        /*00aa*/ 	.short	0x0000


	//----- nvinfo : EIATTR_MAXREG_COUNT
	.align		4
        /*00ac*/ 	.byte	0x03, 0x1b
        /*00ae*/ 	.short	0x00ff


	//----- nvinfo : EIATTR_NUM_BARRIERS
	.align		4
        /*00b0*/ 	.byte	0x02, 0x4c
        /*00b2*/ 	.byte	0x01
	.zero		1


	//----- nvinfo : EIATTR_MERCURY_ISA_VERSION
	.align		4
        /*00b4*/ 	.byte	0x03, 0x5f
        /*00b6*/ 	.short	0x0101


	//----- nvinfo : EIATTR_VRC_CTA_INIT_COUNT
	.align		4
        /*00b8*/ 	.byte	0x02, 0x4a
	.zero		1
	.zero		1


	//----- nvinfo : EIATTR_EXIT_INSTR_OFFSETS
	.align		4
        /*00bc*/ 	.byte	0x04, 0x1c
        /*00be*/ 	.short	(.L_57 - .L_56)


	//   ....[0]....
.L_56:
        /*00c0*/ 	.word	0x00000040


	//   ....[1]....
        /*00c4*/ 	.word	0x000000b0


	//   ....[2]....
        /*00c8*/ 	.word	0x00000160


	//   ....[3]....
        /*00cc*/ 	.word	0x00000370


	//   ....[4]....
        /*00d0*/ 	.word	0x00002400


	//   ....[5]....
        /*00d4*/ 	.word	0x00004390


	//----- nvinfo : EIATTR_CRS_STACK_SIZE
	.align		4
.L_57:
        /*00d8*/ 	.byte	0x04, 0x1e
        /*00da*/ 	.short	(.L_59 - .L_58)
.L_58:
        /*00dc*/ 	.word	0x00000000


	//----- nvinfo : EIATTR_CBANK_PARAM_SIZE
	.align		4
.L_59:
        /*00e0*/ 	.byte	0x03, 0x19
        /*00e2*/ 	.short	0x0038


	//----- nvinfo : EIATTR_PARAM_CBANK
	.align		4
        /*00e4*/ 	.byte	0x04, 0x0a
        /*00e6*/ 	.short	(.L_61 - .L_60)
	.align		4
.L_60:
        /*00e8*/ 	.word	index@(.nv.constant0.srsi_many_series_one_param_f32)
        /*00ec*/ 	.short	0x0380
        /*00ee*/ 	.short	0x0038


	//----- nvinfo : EIATTR_SW_WAR
	.align		4
.L_61:
        /*00f0*/ 	.byte	0x04, 0x36
        /*00f2*/ 	.short	(.L_63 - .L_62)
.L_62:
        /*00f4*/ 	.word	0x00000008
.L_63:


//--------------------- .nv.info.srsi_sma_d_batch_f32 --------------------------
	.section	.nv.info.srsi_sma_d_batch_f32,"",@"SHT_CUDA_INFO"
	.sectionflags	@""
	.align	4


	//----- nvinfo : EIATTR_CUDA_API_VERSION
	.align		4
        /*0000*/ 	.byte	0x04, 0x37
        /*0002*/ 	.short	(.L_65 - .L_64)
.L_64:
        /*0004*/ 	.word	0x00000082


	//----- nvinfo : EIATTR_KPARAM_INFO
	.align		4
.L_65:
        /*0008*/ 	.byte	0x04, 0x17
        /*000a*/ 	.short	(.L_67 - .L_66)
.L_66:
        /*000c*/ 	.word	0x00000000
        /*0010*/ 	.short	0x0009
        /*0012*/ 	.short	0x0038
        /*0014*/ 	.byte	0x00, 0xf5, 0x21, 0x00


	//----- nvinfo : EIATTR_KPARAM_INFO
	.align		4
.L_67:
        /*0018*/ 	.byte	0x04, 0x17
        /*001a*/ 	.short	(.L_69 - .L_68)
.L_68:
        /*001c*/ 	.word	0x00000000
        /*0020*/ 	.short	0x0008
        /*0022*/ 	.short	0x0030
        /*0024*/ 	.byte	0x00, 0xf5, 0x21, 0x00


	//----- nvinfo : EIATTR_KPARAM_INFO
	.align		4
.L_69:
        /*0028*/ 	.byte	0x04, 0x17
        /*002a*/ 	.short	(.L_71 - .L_70)
.L_70:
        /*002c*/ 	.word	0x00000000
        /*0030*/ 	.short	0x0007
        /*0032*/ 	.short	0x002c
        /*0034*/ 	.byte	0x00, 0xf0, 0x11, 0x00


	//----- nvinfo : EIATTR_KPARAM_INFO
	.align		4
.L_71:
        /*0038*/ 	.byte	0x04, 0x17
        /*003a*/ 	.short	(.L_73 - .L_72)
.L_72:
        /*003c*/ 	.word	0x00000000
        /*0040*/ 	.short	0x0006
        /*0042*/ 	.short	0x0028
        /*0044*/ 	.byte	0x00, 0xf0, 0x11, 0x00


	//----- nvinfo : EIATTR_KPARAM_INFO
	.align		4
.L_73:
        /*0048*/ 	.byte	0x04, 0x17
        /*004a*/ 	.short	(.L_75 - .L_74)
.L_74:
        /*004c*/ 	.word	0x00000000
        /*0050*/ 	.short	0x0005
        /*0052*/ 	.short	0x0024
        /*0054*/ 	.byte	0x00, 0xf0, 0x11, 0x00


	//----- nvinfo : EIATTR_KPARAM_INFO
	.align		4
.L_75:
        /*0058*/ 	.byte	0x04, 0x17
        /*005a*/ 	.short	(.L_77 - .L_76)
.L_76:
        /*005c*/ 	.word	0x00000000
        /*0060*/ 	.short	0x0004
        /*0062*/ 	.short	0x0020
        /*0064*/ 	.byte	0x00, 0xf0, 0x11, 0x00


	//----- nvinfo : EIATTR_KPARAM_INFO
	.align		4
.L_77:
        /*0068*/ 	.byte	0x04, 0x17
        /*006a*/ 	.short	(.L_79 - .L_78)
.L_78:
        /*006c*/ 	.word	0x00000000
        /*0070*/ 	.short	0x0003
        /*0072*/ 	.short	0x0018
        /*0074*/ 	.byte	0x00, 0xf5, 0x21, 0x00


	//----- nvinfo : EIATTR_KPARAM_INFO
	.align		4
.L_79:
        /*0078*/ 	.byte	0x04, 0x17
        /*007a*/ 	.short	(.L_81 - .L_80)
.L_80:
        /*007c*/ 	.word	0x00000000
        /*0080*/ 	.short	0x0002
        /*0082*/ 	.short	0x0010
        /*0084*/ 	.byte	0x00, 0xf5, 0x21, 0x00


	//----- nvinfo : EIATTR_KPARAM_INFO
	.align		4
.L_81:
        /*0088*/ 	.byte	0x04, 0x17
        /*008a*/ 	.short	(.L_83 - .L_82)
.L_82:
        /*008c*/ 	.word	0x00000000
        /*0090*/ 	.short	0x0001
        /*0092*/ 	.short	0x0008
        /*0094*/ 	.byte	0x00, 0xf5, 0x21, 0x00


	//----- nvinfo : EIATTR_KPARAM_INFO
	.align		4
.L_83:
        /*0098*/ 	.byte	0x04, 0x17
        /*009a*/ 	.short	(.L_85 - .L_84)
.L_84:
        /*009c*/ 	.word	0x00000000
        /*00a0*/ 	.short	0x0000
        /*00a2*/ 	.short	0x0000
        /*00a4*/ 	.byte	0x00, 0xf5, 0x21, 0x00


	//----- nvinfo : EIATTR_SPARSE_MMA_MASK
	.align		4
.L_85:
        /*00a8*/ 	.byte	0x03, 0x50
        /*00aa*/ 	.short	0x0000


	//----- nvinfo : EIATTR_MAXREG_COUNT
	.align		4
        /*00ac*/ 	.byte	0x03, 0x1b
        /*00ae*/ 	.short	0x00ff


	//----- nvinfo : EIATTR_MERCURY_ISA_VERSION
	.align		4
        /*00b0*/ 	.byte	0x03, 0x5f
        /*00b2*/ 	.short	0x0101


	//----- nvinfo : EIATTR_VRC_CTA_INIT_COUNT
	.align		4
        /*00b4*/ 	.byte	0x02, 0x4a
	.zero		1
	.zero		1


	//----- nvinfo : EIATTR_EXIT_INSTR_OFFSETS
	.align		4
        /*00b8*/ 	.byte	0x04, 0x1c
        /*00ba*/ 	.short	(.L_87 - .L_86)


	//   ....[0]....
.L_86:
        /*00bc*/ 	.word	0x00000040


	//   ....[1]....
        /*00c0*/ 	.word	0x00000200


	//   ....[2]....
        /*00c4*/ 	.word	0x000004c0


	//   ....[3]....
        /*00c8*/ 	.word	0x000005b0


	//   ....[4]....
        /*00cc*/ 	.word	0x00000660


	//   ....[5]....
        /*00d0*/ 	.word	0x00000fa0


	//   ....[6]....
        /*00d4*/ 	.word	0x00000fc0


	//   ....[7]....
        /*00d8*/ 	.word	0x00001280


	//   ....[8]....
        /*00dc*/ 	.word	0x00001370


	//----- nvinfo : EIATTR_CRS_STACK_SIZE
	.align		4
.L_87:
        /*00e0*/ 	.byte	0x04, 0x1e
        /*00e2*/ 	.short	(.L_89 - .L_88)
.L_88:
        /*00e4*/ 	.word	0x00000000


	//----- nvinfo : EIATTR_CBANK_PARAM_SIZE
	.align		4
.L_89:
        /*00e8*/ 	.byte	0x03, 0x19
        /*00ea*/ 	.short	0x0040


	//----- nvinfo : EIATTR_PARAM_CBANK
	.align		4
        /*00ec*/ 	.byte	0x04, 0x0a
        /*00ee*/ 	.short	(.L_91 - .L_90)
	.align		4
.L_90:
        /*00f0*/ 	.word	index@(.nv.constant0.srsi_sma_d_batch_f32)
        /*00f4*/ 	.short	0x0380
        /*00f6*/ 	.short	0x0040


	//----- nvinfo : EIATTR_SW_WAR
	.align		4
.L_91:
        /*00f8*/ 	.byte	0x04, 0x36
        /*00fa*/ 	.short	(.L_93 - .L_92)
.L_92:
        /*00fc*/ 	.word	0x00000008
.L_93:


//--------------------- .nv.info.srsi_sma_k_batch_f32 --------------------------
	.section	.nv.info.srsi_sma_k_batch_f32,"",@"SHT_CUDA_INFO"
	.sectionflags	@""
	.align	4


	//----- nvinfo : EIATTR_CUDA_API_VERSION
	.align		4
        /*0000*/ 	.byte	0x04, 0x37
        /*0002*/ 	.short	(.L_95 - .L_94)
.L_94:
        /*0004*/ 	.word	0x00000082


	//----- nvinfo : EIATTR_KPARAM_INFO
	.align		4
.L_95:
        /*0008*/ 	.byte	0x04, 0x17
        /*000a*/ 	.short	(.L_97 - .L_96)
.L_96:
        /*000c*/ 	.word	0x00000000
        /*0010*/ 	.short	0x0009
        /*0012*/ 	.short	0x0038
        /*0014*/ 	.byte	0x00, 0xf5, 0x21, 0x00


	//----- nvinfo : EIATTR_KPARAM_INFO
	.align		4
.L_97:
        /*0018*/ 	.byte	0x04, 0x17
        /*001a*/ 	.short	(.L_99 - .L_98)
.L_98:
        /*001c*/ 	.word	0x00000000
        /*0020*/ 	.short	0x0008
        /*0022*/ 	.short	0x0030
        /*0024*/ 	.byte	0x00, 0xf5, 0x21, 0x00


	//----- nvinfo : EIATTR_KPARAM_INFO
	.align		4
.L_99:
        /*0028*/ 	.byte	0x04, 0x17
        /*002a*/ 	.short	(.L_101 - .L_100)
.L_100:
        /*002c*/ 	.word	0x00000000
        /*0030*/ 	.short	0x0007
        /*0032*/ 	.short	0x002c
        /*0034*/ 	.byte	0x00, 0xf0, 0x11, 0x00


	//----- nvinfo : EIATTR_KPARAM_INFO
	.align		4
.L_101:
        /*0038*/ 	.byte	0x04, 0x17
        /*003a*/ 	.short	(.L_103 - .L_102)
.L_102:
        /*003c*/ 	.word	0x00000000
        /*0040*/ 	.short	0x0006
        /*0042*/ 	.short	0x0028
        /*0044*/ 	.byte	0x00, 0xf0, 0x11, 0x00


	//----- nvinfo : EIATTR_KPARAM_INFO
	.align		4
.L_103:
        /*0048*/ 	.byte	0x04, 0x17
        /*004a*/ 	.short	(.L_105 - .L_104)
.L_104:
        /*004c*/ 	.word	0x00000000
        /*0050*/ 	.short	0x0005
        /*0052*/ 	.short	0x0024
        /*0054*/ 	.byte	0x00, 0xf0, 0x11, 0x00


	//----- nvinfo : EIATTR_KPARAM_INFO
	.align		4
.L_105:
        /*0058*/ 	.byte	0x04, 0x17
        /*005a*/ 	.short	(.L_107 - .L_106)
.L_106:
        /*005c*/ 	.word	0x00000000
        /*0060*/ 	.short	0x0004
        /*0062*/ 	.short	0x0020
        /*0064*/ 	.byte	0x00, 0xf0, 0x11, 0x00


	//----- nvinfo : EIATTR_KPARAM_INFO
	.align		4
.L_107:
        /*0068*/ 	.byte	0x04, 0x17
        /*006a*/ 	.short	(.L_109 - .L_108)
.L_108:
        /*006c*/ 	.word	0x00000000
        /*0070*/ 	.short	0x0003
        /*0072*/ 	.short	0x0018
        /*0074*/ 	.byte	0x00, 0xf5, 0x21, 0x00


	//----- nvinfo : EIATTR_KPARAM_INFO
	.align		4
.L_109:
        /*0078*/ 	.byte	0x04, 0x17
        /*007a*/ 	.short	(.L_111 - .L_110)
.L_110:
        /*007c*/ 	.word	0x00000000
        /*0080*/ 	.short	0x0002
        /*0082*/ 	.short	0x0010
        /*0084*/ 	.byte	0x00, 0xf5, 0x21, 0x00


	//----- nvinfo : EIATTR_KPARAM_INFO
	.align		4
.L_111:
        /*0088*/ 	.byte	0x04, 0x17
        /*008a*/ 	.short	(.L_113 - .L_112)
.L_112:
        /*008c*/ 	.word	0x00000000
        /*0090*/ 	.short	0x0001
        /*0092*/ 	.short	0x0008
        /*0094*/ 	.byte	0x00, 0xf5, 0x21, 0x00


	//----- nvinfo : EIATTR_KPARAM_INFO
	.align		4
.L_113:
        /*0098*/ 	.byte	0x04, 0x17
        /*009a*/ 	.short	(.L_115 - .L_114)
.L_114:
        /*009c*/ 	.word	0x00000000
        /*00a0*/ 	.short	0x0000
        /*00a2*/ 	.short	0x0000
        /*00a4*/ 	.byte	0x00, 0xf5, 0x21, 0x00


	//----- nvinfo : EIATTR_SPARSE_MMA_MASK
	.align		4
.L_115:
        /*00a8*/ 	.byte	0x03, 0x50
        /*00aa*/ 	.short	0x0000


	//----- nvinfo : EIATTR_MAXREG_COUNT
	.align		4
        /*00ac*/ 	.byte	0x03, 0x1b
        /*00ae*/ 	.short	0x00ff


	//----- nvinfo : EIATTR_MERCURY_ISA_VERSION
	.align		4
        /*00b0*/ 	.byte	0x03, 0x5f
        /*00b2*/ 	.short	0x0101


	//----- nvinfo : EIATTR_VRC_CTA_INIT_COUNT
	.align		4
        /*00b4*/ 	.byte	0x02, 0x4a
	.zero		1
	.zero		1


	//----- nvinfo : EIATTR_EXIT_INSTR_OFFSETS
	.align		4
        /*00b8*/ 	.byte	0x04, 0x1c
        /*00ba*/ 	.short	(.L_117 - .L_116)


	//   ....[0]....
.L_116:
        /*00bc*/ 	.word	0x00000040


	//   ....[1]....
        /*00c0*/ 	.word	0x000001c0


	//   ....[2]....
        /*00c4*/ 	.word	0x00000480


	//   ....[3]....
        /*00c8*/ 	.word	0x00000570


	//   ....[4]....
        /*00cc*/ 	.word	0x00000600


	//   ....[5]....
        /*00d0*/ 	.word	0x00000f50


	//   ....[6]....
        /*00d4*/ 	.word	0x00000f70


	//   ....[7]....
        /*00d8*/ 	.word	0x00001230


	//   ....[8]....
        /*00dc*/ 	.word	0x00001320


	//----- nvinfo : EIATTR_CRS_STACK_SIZE
	.align		4
.L_117:
        /*00e0*/ 	.byte	0x04, 0x1e
        /*00e2*/ 	.short	(.L_119 - .L_118)
.L_118:
        /*00e4*/ 	.word	0x00000000


	//----- nvinfo : EIATTR_CBANK_PARAM_SIZE
	.align		4
.L_119:
        /*00e8*/ 	.byte	0x03, 0x19
        /*00ea*/ 	.short	0x0040


	//----- nvinfo : EIATTR_PARAM_CBANK
	.align		4
        /*00ec*/ 	.byte	0x04, 0x0a
        /*00ee*/ 	.short	(.L_121 - .L_120)
	.align		4
.L_120:
        /*00f0*/ 	.word	index@(.nv.constant0.srsi_sma_k_batch_f32)
        /*00f4*/ 	.short	0x0380
        /*00f6*/ 	.short	0x0040


	//----- nvinfo : EIATTR_SW_WAR
	.align		4
.L_121:
        /*00f8*/ 	.byte	0x04, 0x36
        /*00fa*/ 	.short	(.L_123 - .L_122)
.L_122:
        /*00fc*/ 	.word	0x00000008
.L_123:


//--------------------- .nv.info.srsi_fk_batch_f32 --------------------------
	.section	.nv.info.srsi_fk_batch_f32,"",@"SHT_CUDA_INFO"
	.sectionflags	@""
	.align	4


	//----- nvinfo : EIATTR_CUDA_API_VERSION
	.align		4
        /*0000*/ 	.byte	0x04, 0x37
        /*0002*/ 	.short	(.L_125 - .L_124)
.L_124:
        /*0004*/ 	.word	0x00000082


	//----- nvinfo : EIATTR_KPARAM_INFO
	.align		4
.L_125:
        /*0008*/ 	.byte	0x04, 0x17
        /*000a*/ 	.short	(.L_127 - .L_126)
.L_126:
        /*000c*/ 	.word	0x00000000
        /*0010*/ 	.short	0x0009
        /*0012*/ 	.short	0x0038
        /*0014*/ 	.byte	0x00, 0xf5, 0x21, 0x00


	//----- nvinfo : EIATTR_KPARAM_INFO
	.align		4
.L_127:
        /*0018*/ 	.byte	0x04, 0x17
        /*001a*/ 	.short	(.L_129 - .L_128)
.L_128:
        /*001c*/ 	.word	0x00000000
        /*0020*/ 	.short	0x0008
        /*0022*/ 	.short	0x0030
        /*0024*/ 	.byte	0x00, 0xf5, 0x21, 0x00


	//----- nvinfo : EIATTR_KPARAM_INFO
	.align		4
.L_129:
        /*0028*/ 	.byte	0x04, 0x17
        /*002a*/ 	.short	(.L_131 - .L_130)
.L_130:
        /*002c*/ 	.word	0x00000000
        /*0030*/ 	.short	0x0007
        /*0032*/ 	.short	0x002c
        /*0034*/ 	.byte	0x00, 0xf0, 0x11, 0x00


	//----- nvinfo : EIATTR_KPARAM_INFO
	.align		4
.L_131:
        /*0038*/ 	.byte	0x04, 0x17
        /*003a*/ 	.short	(.L_133 - .L_132)
.L_132:
        /*003c*/ 	.word	0x00000000
        /*0040*/ 	.short	0x0006
        /*0042*/ 	.short	0x0028
        /*0044*/ 	.byte	0x00, 0xf0, 0x11, 0x00


	//----- nvinfo : EIATTR_KPARAM_INFO
	.align		4
.L_133:
        /*0048*/ 	.byte	0x04, 0x17
        /*004a*/ 	.short	(.L_135 - .L_134)
.L_134:
        /*004c*/ 	.word	0x00000000
        /*0050*/ 	.short	0x0005
        /*0052*/ 	.short	0x0024
        /*0054*/ 	.byte	0x00, 0xf0, 0x11, 0x00


	//----- nvinfo : EIATTR_KPARAM_INFO
	.align		4
.L_135:
        /*0058*/ 	.byte	0x04, 0x17
        /*005a*/ 	.short	(.L_137 - .L_136)
.L_136:
        /*005c*/ 	.word	0x00000000
        /*0060*/ 	.short	0x0004
        /*0062*/ 	.short	0x0020
        /*0064*/ 	.byte	0x00, 0xf0, 0x11, 0x00


	//----- nvinfo : EIATTR_KPARAM_INFO
	.align		4
.L_137:
        /*0068*/ 	.byte	0x04, 0x17
        /*006a*/ 	.short	(.L_139 - .L_138)
.L_138:
        /*006c*/ 	.word	0x00000000
        /*0070*/ 	.short	0x0003
        /*0072*/ 	.short	0x0018
        /*0074*/ 	.byte	0x00, 0xf5, 0x21, 0x00


	//----- nvinfo : EIATTR_KPARAM_INFO
	.align		4
.L_139:
        /*0078*/ 	.byte	0x04, 0x17
        /*007a*/ 	.short	(.L_141 - .L_140)
.L_140:
        /*007c*/ 	.word	0x00000000
        /*0080*/ 	.short	0x0002
        /*0082*/ 	.short	0x0010
        /*0084*/ 	.byte	0x00, 0xf5, 0x21, 0x00


	//----- nvinfo : EIATTR_KPARAM_INFO
	.align		4
.L_141:
        /*0088*/ 	.byte	0x04, 0x17
        /*008a*/ 	.short	(.L_143 - .L_142)
.L_142:
        /*008c*/ 	.word	0x00000000
        /*0090*/ 	.short	0x0001
        /*0092*/ 	.short	0x0008
        /*0094*/ 	.byte	0x00, 0xf5, 0x21, 0x00


	//----- nvinfo : EIATTR_KPARAM_INFO
	.align		4
.L_143:
        /*0098*/ 	.byte	0x04, 0x17
        /*009a*/ 	.short	(.L_145 - .L_144)
.L_144:
        /*009c*/ 	.word	0x00000000
        /*00a0*/ 	.short	0x0000
        /*00a2*/ 	.short	0x0000
        /*00a4*/ 	.byte	0x00, 0xf5, 0x21, 0x00


	//----- nvinfo : EIATTR_SPARSE_MMA_MASK
	.align		4
.L_145:
        /*00a8*/ 	.byte	0x03, 0x50
        /*00aa*/ 	.short	0x0000


	//----- nvinfo : EIATTR_MAXREG_COUNT
	.align		4
        /*00ac*/ 	.byte	0x03, 0x1b
        /*00ae*/ 	.short	0x00ff


	//----- nvinfo : EIATTR_MERCURY_ISA_VERSION
	.align		4
        /*00b0*/ 	.byte	0x03, 0x5f
        /*00b2*/ 	.short	0x0101


	//----- nvinfo : EIATTR_VRC_CTA_INIT_COUNT
	.align		4
        /*00b4*/ 	.byte	0x02, 0x4a
	.zero		1
	.zero		1


	//----- nvinfo : EIATTR_EXIT_INSTR_OFFSETS
	.align		4
        /*00b8*/ 	.byte	0x04, 0x1c
        /*00ba*/ 	.short	(.L_147 - .L_146)


	//   ....[0]....
.L_146:
        /*00bc*/ 	.word	0x00000040


	//   ....[1]....
        /*00c0*/ 	.word	0x00000180


	//   ....[2]....
        /*00c4*/ 	.word	0x00000440


	//   ....[3]....
        /*00c8*/ 	.word	0x00000530


	//   ....[4]....
        /*00cc*/ 	.word	0x000005a0


	//   ....[5]....
        /*00d0*/ 	.word	0x00001450


	//   ....[6]....
        /*00d4*/ 	.word	0x00001470


	//   ....[7]....
        /*00d8*/ 	.word	0x00001730


	//   ....[8]....
        /*00dc*/ 	.word	0x00001850


	//----- nvinfo : EIATTR_CRS_STACK_SIZE
	.align		4
.L_147:
        /*00e0*/ 	.byte	0x04, 0x1e
        /*00e2*/ 	.short	(.L_149 - .L_148)
.L_148:
        /*00e4*/ 	.word	0x00000000


	//----- nvinfo : EIATTR_CBANK_PARAM_SIZE
	.align		4
.L_149:
        /*00e8*/ 	.byte	0x03, 0x19
        /*00ea*/ 	.short	0x0040


	//----- nvinfo : EIATTR_PARAM_CBANK
	.align		4
        /*00ec*/ 	.byte	0x04, 0x0a
        /*00ee*/ 	.short	(.L_151 - .L_150)
	.align		4
.L_150:
        /*00f0*/ 	.word	index@(.nv.constant0.srsi_fk_batch_f32)
        /*00f4*/ 	.short	0x0380
        /*00f6*/ 	.short	0x0040


	//----- nvinfo : EIATTR_SW_WAR
	.align		4
.L_151:
        /*00f8*/ 	.byte	0x04, 0x36
        /*00fa*/ 	.short	(.L_153 - .L_152)
.L_152:
        /*00fc*/ 	.word	0x00000008
.L_153:


//--------------------- .nv.callgraph             --------------------------
	.section	.nv.callgraph,"",@"SHT_CUDA_CALLGRAPH"
	.align	4
	.sectionentsize	8
	.align		4
        /*0000*/ 	.word	0x00000000
	.align		4
        /*0004*/ 	.word	0xffffffff
	.align		4
        /*0008*/ 	.word	0x00000000
	.align		4
        /*000c*/ 	.word	0xfffffffe
	.align		4
        /*0010*/ 	.word	0x00000000
	.align		4
        /*0014*/ 	.word	0xfffffffd
	.align		4
        /*0018*/ 	.word	0x00000000
	.align		4
        /*001c*/ 	.word	0xfffffffc


//--------------------- .text.srsi_many_series_one_param_f32 --------------------------
	.section	.text.srsi_many_series_one_param_f32,"ax",@progbits
	.align	128
        .global         srsi_many_series_one_param_f32
        .type           srsi_many_series_one_param_f32,@function
        .size           srsi_many_series_one_param_f32,(.L_x_180 - srsi_many_series_one_param_f32)
        .other          srsi_many_series_one_param_f32,@"STO_CUDA_ENTRY STV_DEFAULT"
srsi_many_series_one_param_f32:
.text.srsi_many_series_one_param_f32:
[----:B------:R-:W-:Y:S01]  /*0000*/  LDC R1, c[0x0][0x37c] ;  /* 0x0000df00ff017b82 */ /* 0x000fe20000000800 */
[----:B------:R-:W0:Y:S01]  /*0010*/  S2R R4, SR_CTAID.X ;  /* 0x0000000000047919 */ /* 0x000e220000002500 */
[----:B------:R-:W0:Y:S02]  /*0020*/  LDCU UR4, c[0x0][0x388] ;  /* 0x00007100ff0477ac */ /* 0x000e240008000800 */
[----:B0-----:R-:W-:-:S13]  /*0030*/  ISETP.GE.AND P0, PT, R4, UR4, PT ;  /* 0x0000000404007c0c */ /* 0x001fda000bf06270 */
[----:B------:R-:W-:Y:S05]  /*0040*/  @P0 EXIT ;  /* 0x000000000000094d */ /* 0x000fea0003800000 */
[----:B------:R-:W0:Y:S02]  /*0050*/  LDCU.128 UR12, c[0x0][0x390] ;  /* 0x00007200ff0c77ac */ /* 0x000e240008000c00 */
[----:B0-----:R-:W-:Y:S02]  /*0060*/  IMAD.U32 R0, RZ, RZ, UR14 ;  /* 0x0000000eff007e24 */ /* 0x001fe4000f8e00ff */
[----:B------:R-:W-:-:S05]  /*0070*/  IMAD.U32 R3, RZ, RZ, UR13 ;  /* 0x0000000dff037e24 */ /* 0x000fca000f8e00ff */
[----:B------:R-:W-:-:S04]  /*0080*/  VIMNMX3 R0, R3, UR12, R0, PT ;  /* 0x0000000c03007c0f */ /* 0x000fc8000b800100 */
[----:B------:R-:W-:-:S04]  /*0090*/  VIMNMX R0, PT, PT, R0, UR15, PT ;  /* 0x0000000f00007c48 */ /* 0x000fc8000bfe0100 */
[----:B------:R-:W-:-:S13]  /*00a0*/  ISETP.GE.AND P0, PT, R0, 0x1, PT ;  /* 0x000000010000780c */ /* 0x000fda0003f06270 */
[----:B------:R-:W-:Y:S05]  /*00b0*/  @!P0 EXIT ;  /* 0x000000000000894d */ /* 0x000fea0003800000 */
[----:B------:R-:W0:Y:S01]  /*00c0*/  LDC.64 R2, c[0x0][0x3a0] ;  /* 0x0000e800ff027b82 */ /* 0x000e220000000a00 */
[----:B------:R-:W1:Y:S01]  /*00d0*/  LDCU.64 UR16, c[0x0][0x358] ;  /* 0x00006b00ff1077ac */ /* 0x000e620008000a00 */
[----:B------:R-:W2:Y:S01]  /*00e0*/  LDCU UR6, c[0x0][0x38c] ;  /* 0x00007180ff0677ac */ /* 0x000ea20008000800 */
[----:B0-----:R-:W-:-:S06]  /*00f0*/  IMAD.WIDE.U32 R2, R4, 0x4, R2 ;  /* 0x0000000404027825 */ /* 0x001fcc00078e0002 */
[----:B-1----:R-:W3:Y:S01]  /*0100*/  LDG.E.CONSTANT R2, desc[UR16][R2.64] ;  /* 0x0000001002027981 */ /* 0x002ee2000c1e9900 */
[----:B--2---:R-:W-:Y:S01]  /*0110*/  IMAD.U32 R0, RZ, RZ, UR6 ;  /* 0x00000006ff007e24 */ /* 0x004fe2000f8e00ff */
[----:B---3--:R-:W-:-:S13]  /*0120*/  R2UR UR4, R2 ;  /* 0x00000000020472ca */ /* 0x008fda00000e0000 */
[----:B------:R-:W-:-:S04]  /*0130*/  UISETP.LT.AND UP0, UPT, URZ, UR4, UPT ;  /* 0x00000004ff00728c */ /* 0x000fc8000bf01270 */
[----:B------:R-:W-:-:S06]  /*0140*/  USEL UR5, URZ, UR4, !UP0 ;  /* 0x00000004ff057287 */ /* 0x000fcc000c000000 */
[----:B------:R-:W-:-:S13]  /*0150*/  ISETP.LE.AND P0, PT, R0, UR5, PT ;  /* 0x0000000500007c0c */ /* 0x000fda000bf03270 */
[----:B------:R-:W-:Y:S05]  /*0160*/  @P0 EXIT ;  /* 0x000000000000094d */ /* 0x000fea0003800000 */
[----:B------:R-:W0:Y:S01]  /*0170*/  S2R R5, SR_TID.X ;  /* 0x0000000000057919 */ /* 0x000e220000002100 */
[----:B------:R-:W-:Y:S01]  /*0180*/  UIADD3 UR4, UPT, UPT, UR5, UR12, URZ ;  /* 0x0000000c05047290 */ /* 0x000fe2000fffe0ff */
[----:B------:R-:W-:Y:S03]  /*0190*/  BSSY.RECONVERGENT B0, `(.L_x_0) ;  /* 0x000001c000007945 */ /* 0x000fe60003800200 */
[----:B------:R-:W-:Y:S02]  /*01a0*/  UIADD3 UR10, UPT, UPT, UR4, -0x1, UR13 ;  /* 0xffffffff040a7890 */ /* 0x000fe4000fffe00d */
[----:B------:R-:W-:Y:S02]  /*01b0*/  MOV R14, UR4 ;  /* 0x00000004000e7c02 */ /* 0x000fe40008000f00 */
[----:B------:R-:W-:-:S04]  /*01c0*/  UIADD3 UR8, UPT, UPT, UR10, -0x1, UR14 ;  /* 0xffffffff0a087890 */ /* 0x000fc8000fffe00e */
[----:B------:R-:W-:Y:S01]  /*01d0*/  UIADD3 UR9, UPT, UPT, UR8, -0x1, UR15 ;  /* 0xffffffff08097890 */ /* 0x000fe2000fffe00f */
[C---:B0-----:R-:W-:Y:S02]  /*01e0*/  ISETP.GE.U32.AND P0, PT, R5.reuse, R0, PT ;  /* 0x000000000500720c */ /* 0x041fe40003f06070 */
[----:B------:R-:W-:-:S11]  /*01f0*/  ISETP.NE.AND P2, PT, R5, RZ, PT ;  /* 0x000000ff0500720c */ /* 0x000fd60003f45270 */
[----:B------:R-:W-:Y:S05]  /*0200*/  @P0 BRA `(.L_x_1) ;  /* 0x0000000000500947 */ /* 0x000fea0003800000 */
[----:B------:R-:W0:Y:S08]  /*0210*/  LDC R8, c[0x0][0x360] ;  /* 0x0000d800ff087b82 */ /* 0x000e300000000800 */
[----:B------:R-:W1:Y:S02]  /*0220*/  LDC R10, c[0x0][0x38c] ;  /* 0x0000e300ff0a7b82 */ /* 0x000e640000000800 */
.L_x_2:
[C---:B------:R-:W-:Y:S02]  /*0230*/  ISETP.GE.AND P0, PT, R5.reuse, UR8, PT ;  /* 0x0000000805007c0c */ /* 0x040fe4000bf06270 */
[----:B------:R-:W-:-:S11]  /*0240*/  ISETP.GE.AND P1, PT, R5, UR9, PT ;  /* 0x0000000905007c0c */ /* 0x000fd6000bf26270 */
[----:B--2---:R-:W2:Y:S08]  /*0250*/  @!P0 LDC R9, c[0x0][0x388] ;  /* 0x0000e200ff098b82 */ /* 0x004eb00000000800 */
[----:B------:R-:W3:Y:S08]  /*0260*/  @!P1 LDC R0, c[0x0][0x388] ;  /* 0x0000e200ff009b82 */ /* 0x000ef00000000800 */
[----:B------:R-:W4:Y:S08]  /*0270*/  @!P0 LDC.64 R2, c[0x0][0x3a8] ;  /* 0x0000ea00ff028b82 */ /* 0x000f300000000a00 */
[----:B------:R-:W5:Y:S01]  /*0280*/  @!P1 LDC.64 R6, c[0x0][0x3b0] ;  /* 0x0000ec00ff069b82 */ /* 0x000f620000000a00 */
[----:B--2---:R-:W-:-:S02]  /*0290*/  @!P0 IMAD R9, R5, R9, R4 ;  /* 0x0000000905098224 */ /* 0x004fc400078e0204 */
[----:B---3--:R-:W-:Y:S01]  /*02a0*/  @!P1 IMAD R11, R5, R0, R4 ;  /* 0x00000000050b9224 */ /* 0x008fe200078e0204 */
[----:B0-----:R-:W-:Y:S01]  /*02b0*/  IADD3 R5, PT, PT, R8, R5, RZ ;  /* 0x0000000508057210 */ /* 0x001fe20007ffe0ff */
[----:B-1----:R-:W-:Y:S02]  /*02c0*/  IMAD.MOV.U32 R0, RZ, RZ, R10 ;  /* 0x000000ffff007224 */ /* 0x002fe400078e000a */
[----:B----4-:R-:W-:-:S04]  /*02d0*/  @!P0 IMAD.WIDE R2, R9, 0x4, R2 ;  /* 0x0000000409028825 */ /* 0x010fc800078e0202 */
[----:B------:R-:W-:Y:S02]  /*02e0*/  @!P0 IMAD.MOV.U32 R9, RZ, RZ, 0x7fc00000 ;  /* 0x7fc00000ff098424 */ /* 0x000fe400078e00ff */
[----:B-----5:R-:W-:-:S03]  /*02f0*/  @!P1 IMAD.WIDE R6, R11, 0x4, R6 ;  /* 0x000000040b069825 */ /* 0x020fc600078e0206 */
[----:B------:R2:W-:Y:S01]  /*0300*/  @!P0 STG.E desc[UR16][R2.64], R9 ;  /* 0x0000000902008986 */ /* 0x0005e2000c101910 */
[----:B------:R-:W-:Y:S01]  /*0310*/  ISETP.GE.AND P0, PT, R5, R0, PT ;  /* 0x000000000500720c */ /* 0x000fe20003f06270 */
[----:B------:R-:W-:-:S05]  /*0320*/  @!P1 IMAD.MOV.U32 R11, RZ, RZ, 0x7fc00000 ;  /* 0x7fc00000ff0b9424 */ /* 0x000fca00078e00ff */
[----:B------:R2:W-:Y:S07]  /*0330*/  @!P1 STG.E desc[UR16][R6.64], R11 ;  /* 0x0000000b06009986 */ /* 0x0005ee000c101910 */
[----:B------:R-:W-:Y:S05]  /*0340*/  @!P0 BRA `(.L_x_2) ;  /* 0xfffffffc00b88947 */ /* 0x000fea000383ffff */
.L_x_1:
[----:B------:R-:W-:Y:S05]  /*0350*/  BSYNC.RECONVERGENT B0 ;  /* 0x0000000000007941 */ /* 0x000fea0003800200 */
.L_x_0:
[----:B------:R-:W-:Y:S06]  /*0360*/  BAR.SYNC.DEFER_BLOCKING 0x0 ;  /* 0x0000000000007b1d */ /* 0x000fec0000010000 */
[----:B------:R-:W-:Y:S05]  /*0370*/  @P2 EXIT ;  /* 0x000000000000294d */ /* 0x000fea0003800000 */
[----:B--2---:R-:W0:Y:S01]  /*0380*/  LDC R7, c[0x0][0x390] ;  /* 0x0000e400ff077b82 */ /* 0x004e220000000800 */
[----:B------:R-:W-:Y:S01]  /*0390*/  UIADD3 UR12, UPT, UPT, UR5, 0x1, URZ ;  /* 0x00000001050c7890 */ /* 0x000fe2000fffe0ff */
[----:B------:R-:W-:Y:S01]  /*03a0*/  BSSY.RECONVERGENT B0, `(.L_x_3) ;  /* 0x0000051000007945 */ /* 0x000fe20003800200 */
[----:B------:R-:W-:Y:S02]  /*03b0*/  IMAD.MOV.U32 R6, RZ, RZ, RZ ;  /* 0x000000ffff067224 */ /* 0x000fe400078e00ff */
[----:B------:R-:W-:Y:S02]  /*03c0*/  IMAD.MOV.U32 R8, RZ, RZ, RZ ;  /* 0x000000ffff087224 */ /* 0x000fe400078e00ff */
[----:B------:R-:W-:-:S04]  /*03d0*/  ISETP.LE.AND P0, PT, R0, UR12, PT ;  /* 0x0000000c00007c0c */ /* 0x000fc8000bf03270 */
[----:B0-----:R-:W-:-:S13]  /*03e0*/  ISETP.LT.OR P0, PT, R7, 0x1, P0 ;  /* 0x000000010700780c */ /* 0x001fda0000701670 */
[----:B------:R-:W-:Y:S05]  /*03f0*/  @P0 BRA `(.L_x_4) ;  /* 0x00000004002c0947 */ /* 0x000fea0003800000 */
[----:B------:R-:W0:Y:S08]  /*0400*/  LDC R5, c[0x0][0x388] ;  /* 0x0000e200ff057b82 */ /* 0x000e300000000800 */
[----:B------:R-:W1:Y:S01]  /*0410*/  LDC.64 R2, c[0x0][0x380] ;  /* 0x0000e000ff027b82 */ /* 0x000e620000000a00 */
[----:B0-----:R-:W-:-:S04]  /*0420*/  IMAD R11, R5, UR5, R4 ;  /* 0x00000005050b7c24 */ /* 0x001fc8000f8e0204 */
[----:B-1----:R-:W-:-:S05]  /*0430*/  IMAD.WIDE.U32 R10, R11, 0x4, R2 ;  /* 0x000000040b0a7825 */ /* 0x002fca00078e0002 */
[----:B------:R0:W5:Y:S01]  /*0440*/  LDG.E.CONSTANT R9, desc[UR16][R10.64] ;  /* 0x000000100a097981 */ /* 0x000162000c1e9900 */
[----:B------:R-:W-:Y:S01]  /*0450*/  IMAD.U32 R13, RZ, RZ, UR5 ;  /* 0x00000005ff0d7e24 */ /* 0x000fe2000f8e00ff */
[----:B------:R-:W-:Y:S01]  /*0460*/  ULOP3.LUT UR4, URZ, UR5, URZ, 0x33, !UPT ;  /* 0x00000005ff047292 */ /* 0x000fe2000f8e33ff */
[----:B------:R-:W-:Y:S01]  /*0470*/  VIMNMX R6, PT, PT, R14, UR12, !PT ;  /* 0x0000000c0e067c48 */ /* 0x000fe2000ffe0100 */
[----:B------:R-:W-:Y:S01]  /*0480*/  BSSY.RECONVERGENT B1, `(.L_x_5) ;  /* 0x000001f000017945 */ /* 0x000fe20003800200 */
[----:B------:R-:W-:Y:S01]  /*0490*/  HFMA2 R8, -RZ, RZ, 0, 0 ;  /* 0x00000000ff087431 */ /* 0x000fe200000001ff */
[----:B------:R-:W-:-:S04]  /*04a0*/  IADD3 R13, PT, PT, -R13, -0x2, R0 ;  /* 0xfffffffe0d0d7810 */ /* 0x000fc80007ffe100 */
[----:B------:R-:W-:Y:S01]  /*04b0*/  VIADDMNMX.U32 R16, R6, UR4, R13, PT ;  /* 0x0000000406107c46 */ /* 0x000fe2000b80000d */
[----:B------:R-:W-:-:S03]  /*04c0*/  IMAD.U32 R13, RZ, RZ, UR12 ;  /* 0x0000000cff0d7e24 */ /* 0x000fc6000f8e00ff */
[----:B------:R-:W-:-:S04]  /*04d0*/  LOP3.LUT R6, R16, 0x3, RZ, 0xc0, !PT ;  /* 0x0000000310067812 */ /* 0x000fc800078ec0ff */
[----:B------:R-:W-:Y:S01]  /*04e0*/  ISETP.NE.AND P0, PT, R6, 0x3, PT ;  /* 0x000000030600780c */ /* 0x000fe20003f05270 */
[----:B------:R-:W-:-:S12]  /*04f0*/  IMAD.MOV.U32 R6, RZ, RZ, RZ ;  /* 0x000000ffff067224 */ /* 0x000fd800078e00ff */
[----:B0-----:R-:W-:Y:S05]  /*0500*/  @!P0 BRA `(.L_x_6) ;  /* 0x0000000000588947 */ /* 0x001fea0003800000 */
[----:B------:R-:W-:Y:S01]  /*0510*/  VIADD R10, R16, 0x1 ;  /* 0x00000001100a7836 */ /* 0x000fe20000000000 */
[----:B------:R-:W-:Y:S01]  /*0520*/  BSSY.RECONVERGENT B2, `(.L_x_7) ;  /* 0x0000012000027945 */ /* 0x000fe20003800200 */
[----:B-----5:R-:W-:Y:S01]  /*0530*/  MOV R12, R9 ;  /* 0x00000009000c7202 */ /* 0x020fe20000000f00 */
[----:B------:R-:W-:Y:S02]  /*0540*/  IMAD.MOV.U32 R8, RZ, RZ, RZ ;  /* 0x000000ffff087224 */ /* 0x000fe400078e00ff */
[----:B------:R-:W-:Y:S01]  /*0550*/  IMAD.U32 R9, RZ, RZ, UR12 ;  /* 0x0000000cff097e24 */ /* 0x000fe2000f8e00ff */
[----:B------:R-:W-:-:S07]  /*0560*/  LOP3.LUT R18, R10, 0x3, RZ, 0xc0, !PT ;  /* 0x000000030a127812 */ /* 0x000fce00078ec0ff */
.L_x_8:
[----:B------:R-:W-:-:S04]  /*0570*/  IMAD R11, R9, R5, R4 ;  /* 0x00000005090b7224 */ /* 0x000fc800078e0204 */
[----:B------:R-:W-:-:S06]  /*0580*/  IMAD.WIDE.U32 R10, R11, 0x4, R2 ;  /* 0x000000040b0a7825 */ /* 0x000fcc00078e0002 */
[----:B------:R-:W2:Y:S01]  /*0590*/  LDG.E.CONSTANT R11, desc[UR16][R10.64] ;  /* 0x000000100a0b7981 */ /* 0x000ea2000c1e9900 */
[----:B------:R-:W-:-:S05]  /*05a0*/  VIADD R15, R9, -UR5 ;  /* 0x80000005090f7c36 */ /* 0x000fca0008000000 */
[----:B------:R-:W-:Y:S02]  /*05b0*/  ISETP.NE.AND P1, PT, R15, R18, PT ;  /* 0x000000120f00720c */ /* 0x000fe40003f25270 */
[----:B------:R-:W-:-:S05]  /*05c0*/  IADD3 R15, PT, PT, R9, 0x1, RZ ;  /* 0x00000001090f7810 */ /* 0x000fca0007ffe0ff */
[----:B------:R-:W-:Y:S01]  /*05d0*/  IMAD.MOV.U32 R9, RZ, RZ, R15 ;  /* 0x000000ffff097224 */ /* 0x000fe200078e000f */
[C---:B--2---:R-:W-:Y:S01]  /*05e0*/  FSETP.GT.AND P0, PT, R11.reuse, R12, PT ;  /* 0x0000000c0b00720b */ /* 0x044fe20003f04000 */
[----:B------:R-:W-:Y:S01]  /*05f0*/  FADD R13, R11, -R12 ;  /* 0x8000000c0b0d7221 */ /* 0x000fe20000000000 */
[----:B------:R-:W-:-:S11]  /*0600*/  IMAD.MOV.U32 R12, RZ, RZ, R11 ;  /* 0x000000ffff0c7224 */ /* 0x000fd600078e000b */
[C---:B------:R-:W-:Y:S01]  /*0610*/  @!P0 FADD R6, -R13.reuse, R6 ;  /* 0x000000060d068221 */ /* 0x040fe20000000100 */
[----:B------:R-:W-:Y:S01]  /*0620*/  @P0 FADD R8, R13, R8 ;  /* 0x000000080d080221 */ /* 0x000fe20000000000 */
[----:B------:R-:W-:Y:S06]  /*0630*/  @P1 BRA `(.L_x_8) ;  /* 0xfffffffc00cc1947 */ /* 0x000fec000383ffff */
[----:B------:R-:W-:Y:S05]  /*0640*/  BSYNC.RECONVERGENT B2 ;  /* 0x0000000000027941 */ /* 0x000fea0003800200 */
.L_x_7:
[----:B------:R-:W-:Y:S01]  /*0650*/  IMAD.MOV.U32 R9, RZ, RZ, R11 ;  /* 0x000000ffff097224 */ /* 0x000fe200078e000b */
[----:B------:R-:W-:-:S07]  /*0660*/  MOV R13, R15 ;  /* 0x0000000f000d7202 */ /* 0x000fce0000000f00 */
.L_x_6:
[----:B------:R-:W-:Y:S05]  /*0670*/  BSYNC.RECONVERGENT B1 ;  /* 0x0000000000017941 */ /* 0x000fea0003800200 */
.L_x_5:
[----:B------:R-:W-:-:S13]  /*0680*/  ISETP.GE.U32.AND P0, PT, R16, 0x3, PT ;  /* 0x000000031000780c */ /* 0x000fda0003f06070 */
[----:B------:R-:W-:Y:S05]  /*0690*/  @!P0 BRA `(.L_x_4) ;  /* 0x0000000000848947 */ /* 0x000fea0003800000 */
.L_x_9:
[----:B------:R-:W-:-:S04]  /*06a0*/  IMAD R10, R13, R5, R4 ;  /* 0x000000050d0a7224 */ /* 0x000fc800078e0204 */
[----:B------:R-:W-:-:S06]  /*06b0*/  IMAD.WIDE.U32 R18, R10, 0x4, R2 ;  /* 0x000000040a127825 */ /* 0x000fcc00078e0002 */
[----:B------:R-:W2:Y:S01]  /*06c0*/  LDG.E.CONSTANT R18, desc[UR16][R18.64] ;  /* 0x0000001012127981 */ /* 0x000ea2000c1e9900 */
[----:B------:R-:W-:-:S04]  /*06d0*/  IMAD.IADD R10, R10, 0x1, R5 ;  /* 0x000000010a0a7824 */ /* 0x000fc800078e0205 */
[----:B------:R-:W-:-:S04]  /*06e0*/  IMAD.WIDE.U32 R20, R10, 0x4, R2 ;  /* 0x000000040a147825 */ /* 0x000fc800078e0002 */
[----:B------:R-:W-:Y:S02]  /*06f0*/  IMAD.IADD R10, R10, 0x1, R5 ;  /* 0x000000010a0a7824 */ /* 0x000fe400078e0205 */
[----:B------:R-:W3:Y:S02]  /*0700*/  LDG.E.CONSTANT R21, desc[UR16][R20.64] ;  /* 0x0000001014157981 */ /* 0x000ee4000c1e9900 */
[----:B------:R-:W-:-:S04]  /*0710*/  IMAD.WIDE.U32 R16, R10, 0x4, R2 ;  /* 0x000000040a107825 */ /* 0x000fc800078e0002 */
[----:B------:R-:W-:Y:S02]  /*0720*/  IMAD.IADD R11, R10, 0x1, R5 ;  /* 0x000000010a0b7824 */ /* 0x000fe400078e0205 */
[----:B------:R-:W4:Y:S02]  /*0730*/  LDG.E.CONSTANT R16, desc[UR16][R16.64] ;  /* 0x0000001010107981 */ /* 0x000f24000c1e9900 */
[----:B------:R-:W-:Y:S01]  /*0740*/  IMAD.WIDE.U32 R10, R11, 0x4, R2 ;  /* 0x000000040b0a7825 */ /* 0x000fe200078e0002 */
[----:B--2--5:R-:W-:-:S03]  /*0750*/  FSETP.GT.AND P0, PT, R18, R9, PT ;  /* 0x000000091200720b */ /* 0x024fc60003f04000 */
[C---:B------:R-:W-:Y:S02]  /*0760*/  FADD R12, R18.reuse, -R9 ;  /* 0x80000009120c7221 */ /* 0x040fe40000000000 */
[----:B------:R0:W2:Y:S01]  /*0770*/  LDG.E.CONSTANT R9, desc[UR16][R10.64] ;  /* 0x000000100a097981 */ /* 0x0000a2000c1e9900 */
[----:B---3--:R-:W-:Y:S01]  /*0780*/  FSETP.GT.AND P1, PT, R21, R18, PT ;  /* 0x000000121500720b */ /* 0x008fe20003f24000 */
[----:B------:R-:W-:Y:S01]  /*0790*/  FADD R18, -R18, R21 ;  /* 0x0000001512127221 */ /* 0x000fe20000000100 */
[----:B0-----:R-:W-:-:S05]  /*07a0*/  IADD3 R11, PT, PT, R13, 0x3, RZ ;  /* 0x000000030d0b7810 */ /* 0x001fca0007ffe0ff */
[C---:B------:R-:W-:Y:S01]  /*07b0*/  @!P0 FADD R6, -R12.reuse, R6 ;  /* 0x000000060c068221 */ /* 0x040fe20000000100 */
[----:B------:R-:W-:Y:S01]  /*07c0*/  @P0 FADD R8, R12, R8 ;  /* 0x000000080c080221 */ /* 0x000fe20000000000 */
[----:B------:R-:W-:Y:S01]  /*07d0*/  VIADD R13, R13, 0x4 ;  /* 0x000000040d0d7836 */ /* 0x000fe20000000000 */
[----:B------:R-:W-:Y:S02]  /*07e0*/  ISETP.GE.AND P0, PT, R11, R14, PT ;  /* 0x0000000e0b00720c */ /* 0x000fe40003f06270 */
[----:B----4-:R-:W-:Y:S01]  /*07f0*/  FSETP.GT.AND P2, PT, R16, R21, PT ;  /* 0x000000151000720b */ /* 0x010fe20003f44000 */
[----:B------:R-:W-:Y:S01]  /*0800*/  FADD R21, -R21, R16 ;  /* 0x0000001015157221 */ /* 0x000fe20000000100 */
[--C-:B------:R-:W-:Y:S01]  /*0810*/  @!P1 FADD R6, R6, -R18.reuse ;  /* 0x8000001206069221 */ /* 0x100fe20000000000 */
[----:B------:R-:W-:Y:S01]  /*0820*/  @P1 FADD R8, R8, R18 ;  /* 0x0000001208081221 */ /* 0x000fe20000000000 */
[----:B------:R-:W-:-:S09]  /*0830*/  ISETP.LT.AND P1, PT, R13, R0, PT ;  /* 0x000000000d00720c */ /* 0x000fd20003f21270 */
[--C-:B------:R-:W-:Y:S01]  /*0840*/  @!P2 FADD R6, R6, -R21.reuse ;  /* 0x800000150606a221 */ /* 0x100fe20000000000 */
[----:B------:R-:W-:Y:S01]  /*0850*/  @P2 FADD R8, R8, R21 ;  /* 0x0000001508082221 */ /* 0x000fe20000000000 */
[----:B--2---:R-:W-:Y:S01]  /*0860*/  FSETP.GT.AND P3, PT, R9, R16, PT ;  /* 0x000000100900720b */ /* 0x004fe20003f64000 */
[----:B------:R-:W-:-:S12]  /*0870*/  FADD R16, -R16, R9 ;  /* 0x0000000910107221 */ /* 0x000fd80000000100 */
[--C-:B------:R-:W-:Y:S01]  /*0880*/  @!P3 FADD R6, R6, -R16.reuse ;  /* 0x800000100606b221 */ /* 0x100fe20000000000 */
[----:B------:R-:W-:Y:S01]  /*0890*/  @P3 FADD R8, R8, R16 ;  /* 0x0000001008083221 */ /* 0x000fe20000000000 */
[----:B------:R-:W-:Y:S06]  /*08a0*/  @!P0 BRA P1, `(.L_x_9) ;  /* 0xfffffffc007c8947 */ /* 0x000fec000083ffff */
.L_x_4:
[----:B------:R-:W-:Y:S05]  /*08b0*/  BSYNC.RECONVERGENT B0 ;  /* 0x0000000000007941 */ /* 0x000fea0003800200 */
.L_x_3:
[----:B------:R-:W-:Y:S01]  /*08c0*/  I2FP.F32.U32 R5, R7 ;  /* 0x0000000700057245 */ /* 0x000fe20000201000 */
[----:B------:R-:W-:Y:S03]  /*08d0*/  BSSY.RECONVERGENT B2, `(.L_x_10) ;  /* 0x000000d000027945 */ /* 0x000fe60003800200 */
[----:B------:R-:W0:Y:S08]  /*08e0*/  MUFU.RCP R0, R5 ;  /* 0x0000000500007308 */ /* 0x000e300000001000 */
[----:B------:R-:W1:Y:S01]  /*08f0*/  FCHK P0, R8, R5 ;  /* 0x0000000508007302 */ /* 0x000e620000000000 */
[----:B0-----:R-:W-:-:S04]  /*0900*/  FFMA R3, -R5, R0, 1 ;  /* 0x3f80000005037423 */ /* 0x001fc80000000100 */
[----:B------:R-:W-:-:S04]  /*0910*/  FFMA R0, R0, R3, R0 ;  /* 0x0000000300007223 */ /* 0x000fc80000000000 */
[----:B------:R-:W-:-:S04]  /*0920*/  FFMA R3, R0, R8, RZ ;  /* 0x0000000800037223 */ /* 0x000fc800000000ff */
[----:B------:R-:W-:-:S04]  /*0930*/  FFMA R2, -R5, R3, R8 ;  /* 0x0000000305027223 */ /* 0x000fc80000000108 */
[----:B------:R-:W-:Y:S01]  /*0940*/  FFMA R0, R0, R2, R3 ;  /* 0x0000000200007223 */ /* 0x000fe20000000003 */
[----:B-1----:R-:W-:Y:S06]  /*0950*/  @!P0 BRA `(.L_x_11) ;  /* 0x0000000000108947 */ /* 0x002fec0003800000 */
[----:B------:R-:W-:Y:S01]  /*0960*/  IMAD.MOV.U32 R0, RZ, RZ, R8 ;  /* 0x000000ffff007224 */ /* 0x000fe200078e0008 */
[----:B------:R-:W-:Y:S01]  /*0970*/  MOV R3, 0x9a0 ;  /* 0x000009a000037802 */ /* 0x000fe20000000f00 */
[----:B------:R-:W-:-:S07]  /*0980*/  IMAD.MOV.U32 R24, RZ, RZ, R5 ;  /* 0x000000ffff187224 */ /* 0x000fce00078e0005 */
[----:B-----5:R-:W-:Y:S05]  /*0990*/  CALL.REL.NOINC `($__internal_1_$__cuda_sm3x_div_rn_noftz_f32_slowpath) ;  /* 0x0000003c004c7944 */ /* 0x020fea0003c00000 */
.L_x_11:
[----:B------:R-:W-:Y:S05]  /*09a0*/  BSYNC.RECONVERGENT B2 ;  /* 0x0000000000027941 */ /* 0x000fea0003800200 */
.L_x_10:
[----:B------:R-:W0:Y:S01]  /*09b0*/  MUFU.RCP R2, R5 ;  /* 0x0000000500027308 */ /* 0x000e220000001000 */
[----:B------:R-:W-:Y:S07]  /*09c0*/  BSSY.RECONVERGENT B2, `(.L_x_12) ;  /* 0x000000d000027945 */ /* 0x000fee0003800200 */
[----:B------:R-:W1:Y:S01]  /*09d0*/  FCHK P0, R6, R5 ;  /* 0x0000000506007302 */ /* 0x000e620000000000 */
[----:B0-----:R-:W-:-:S04]  /*09e0*/  FFMA R3, -R5, R2, 1 ;  /* 0x3f80000005037423 */ /* 0x001fc80000000102 */
[----:B------:R-:W-:Y:S01]  /*09f0*/  FFMA R3, R2, R3, R2 ;  /* 0x0000000302037223 */ /* 0x000fe20000000002 */
[----:B------:R-:W-:-:S03]  /*0a00*/  MOV R2, R0 ;  /* 0x0000000000027202 */ /* 0x000fc60000000f00 */
        /* <DEDUP_REMOVED lines=8> */
.L_x_13:
[----:B------:R-:W-:Y:S05]  /*0a90*/  BSYNC.RECONVERGENT B2 ;  /* 0x0000000000027941 */ /* 0x000fea0003800200 */
.L_x_12:
[----:B------:R-:W-:Y:S01]  /*0aa0*/  VIADD R3, R5, 0x1800000 ;  /* 0x0180000005037836 */ /* 0x000fe20000000000 */
[----:B------:R-:W-:-:S04]  /*0ab0*/  MOV R26, R0 ;  /* 0x00000000001a7202 */ /* 0x000fc80000000f00 */
[----:B------:R-:W-:-:S04]  /*0ac0*/  LOP3.LUT R3, R3, 0x7f800000, RZ, 0xc0, !PT ;  /* 0x7f80000003037812 */ /* 0x000fc800078ec0ff */
[----:B------:R-:W-:-:S13]  /*0ad0*/  ISETP.GT.U32.AND P0, PT, R3, 0x1ffffff, PT ;  /* 0x01ffffff0300780c */ /* 0x000fda0003f04070 */
[----:B------:R-:W-:Y:S05]  /*0ae0*/  @P0 BRA `(.L_x_14) ;  /* 0x0000000000140947 */ /* 0x000fea0003800000 */
[----:B------:R-:W-:Y:S01]  /*0af0*/  IMAD.MOV.U32 R0, RZ, RZ, R5 ;  /* 0x000000ffff007224 */ /* 0x000fe200078e0005 */
[----:B------:R-:W-:-:S07]  /*0b00*/  MOV R8, 0xb20 ;  /* 0x00000b2000087802 */ /* 0x000fce0000000f00 */
[----:B-----5:R-:W-:Y:S05]  /*0b10*/  CALL.REL.NOINC `($__internal_0_$__cuda_sm20_rcp_rn_f32_slowpath) ;  /* 0x0000003800207944 */ /* 0x020fea0003c00000 */
[----:B------:R-:W-:Y:S01]  /*0b20*/  IMAD.MOV.U32 R5, RZ, RZ, R3 ;  /* 0x000000ffff057224 */ /* 0x000fe200078e0003 */
[----:B------:R-:W-:Y:S06]  /*0b30*/  BRA `(.L_x_15) ;  /* 0x0000000000107947 */ /* 0x000fec0003800000 */
.L_x_14:
[----:B------:R-:W0:Y:S02]  /*0b40*/  MUFU.RCP R3, R5 ;  /* 0x0000000500037308 */ /* 0x000e240000001000 */
[----:B0-----:R-:W-:-:S04]  /*0b50*/  FFMA R0, R5, R3, -1 ;  /* 0xbf80000005007423 */ /* 0x001fc80000000003 */
[----:B------:R-:W-:-:S04]  /*0b60*/  FADD.FTZ R0, -R0, -RZ ;  /* 0x800000ff00007221 */ /* 0x000fc80000010100 */
[----:B------:R-:W-:-:S07]  /*0b70*/  FFMA R5, R3, R0, R3 ;  /* 0x0000000003057223 */ /* 0x000fce0000000003 */
.L_x_15:
[----:B------:R-:W0:Y:S01]  /*0b80*/  LDCU UR4, c[0x0][0x38c] ;  /* 0x00007180ff0477ac */ /* 0x000e220008000800 */
[----:B------:R-:W-:Y:S01]  /*0b90*/  IMAD.MOV.U32 R0, RZ, RZ, 0x42480000 ;  /* 0x42480000ff007424 */ /* 0x000fe200078e00ff */
[----:B0-----:R-:W-:-:S13]  /*0ba0*/  ISETP.GE.AND P0, PT, R14, UR4, PT ;  /* 0x000000040e007c0c */ /* 0x001fda000bf06270 */
[----:B------:R-:W-:Y:S05]  /*0bb0*/  @P0 BRA `(.L_x_16) ;  /* 0x0000000000900947 */ /* 0x000fea0003800000 */
[----:B------:R-:W-:Y:S01]  /*0bc0*/  FSETP.NEU.AND P0, PT, R26, RZ, PT ;  /* 0x000000ff1a00720b */ /* 0x000fe20003f0d000 */
[----:B------:R-:W-:Y:S01]  /*0bd0*/  BSSY.RECONVERGENT B2, `(.L_x_16) ;  /* 0x0000022000027945 */ /* 0x000fe20003800200 */
[----:B------:R-:W-:-:S11]  /*0be0*/  HFMA2 R0, -RZ, RZ, 3.390625, 0 ;  /* 0x42c80000ff007431 */ /* 0x000fd600000001ff */
[----:B------:R-:W-:Y:S05]  /*0bf0*/  @!P0 BRA `(.L_x_17) ;  /* 0x00000000007c8947 */ /* 0x000fea0003800000 */
[----:B------:R-:W0:Y:S01]  /*0c00*/  MUFU.RCP R3, R26 ;  /* 0x0000001a00037308 */ /* 0x000e220000001000 */
[----:B------:R-:W-:Y:S07]  /*0c10*/  BSSY.RECONVERGENT B3, `(.L_x_18) ;  /* 0x000000c000037945 */ /* 0x000fee0003800200 */
        /* <DEDUP_REMOVED lines=11> */
.L_x_19:
[----:B------:R-:W-:Y:S05]  /*0cd0*/  BSYNC.RECONVERGENT B3 ;  /* 0x0000000000037941 */ /* 0x000fea0003800200 */
.L_x_18:
[----:B------:R-:W-:Y:S01]  /*0ce0*/  FADD R24, R0, 1 ;  /* 0x3f80000000187421 */ /* 0x000fe20000000000 */
[----:B------:R-:W-:Y:S01]  /*0cf0*/  UMOV UR4, 0x42c80000 ;  /* 0x42c8000000047882 */ /* 0x000fe20000000000 */
[----:B------:R-:W-:Y:S01]  /*0d00*/  BSSY.RECONVERGENT B3, `(.L_x_20) ;  /* 0x000000d000037945 */ /* 0x000fe20003800200 */
[----:B------:R-:W-:Y:S01]  /*0d10*/  IMAD.U32 R7, RZ, RZ, UR4 ;  /* 0x00000004ff077e24 */ /* 0x000fe2000f8e00ff */
[----:B------:R-:W0:Y:S08]  /*0d20*/  MUFU.RCP R0, R24 ;  /* 0x0000001800007308 */ /* 0x000e300000001000 */
[----:B------:R-:W1:Y:S01]  /*0d30*/  FCHK P0, R7, R24 ;  /* 0x0000001807007302 */ /* 0x000e620000000000 */
[----:B0-----:R-:W-:-:S04]  /*0d40*/  FFMA R3, -R24, R0, 1 ;  /* 0x3f80000018037423 */ /* 0x001fc80000000100 */
[----:B------:R-:W-:-:S04]  /*0d50*/  FFMA R0, R0, R3, R0 ;  /* 0x0000000300007223 */ /* 0x000fc80000000000 */
[----:B------:R-:W-:-:S04]  /*0d60*/  FFMA R3, R0, 100, RZ ;  /* 0x42c8000000037823 */ /* 0x000fc800000000ff */
[----:B------:R-:W-:-:S04]  /*0d70*/  FFMA R6, -R24, R3, 100 ;  /* 0x42c8000018067423 */ /* 0x000fc80000000103 */
[----:B------:R-:W-:Y:S01]  /*0d80*/  FFMA R0, R0, R6, R3 ;  /* 0x0000000600007223 */ /* 0x000fe20000000003 */
[----:B-1----:R-:W-:Y:S06]  /*0d90*/  @!P0 BRA `(.L_x_21) ;  /* 0x00000000000c8947 */ /* 0x002fec0003800000 */
[----:B------:R-:W-:Y:S01]  /*0da0*/  HFMA2 R0, -RZ, RZ, 3.390625, 0 ;  /* 0x42c80000ff007431 */ /* 0x000fe200000001ff */
[----:B------:R-:W-:-:S07]  /*0db0*/  MOV R3, 0xdd0 ;  /* 0x00000dd000037802 */ /* 0x000fce0000000f00 */
[----:B-----5:R-:W-:Y:S05]  /*0dc0*/  CALL.REL.NOINC `($__internal_1_$__cuda_sm3x_div_rn_noftz_f32_slowpath) ;  /* 0x0000003800407944 */ /* 0x020fea0003c00000 */
.L_x_21:
[----:B------:R-:W-:Y:S05]  /*0dd0*/  BSYNC.RECONVERGENT B3 ;  /* 0x0000000000037941 */ /* 0x000fea0003800200 */
.L_x_20:
[----:B------:R-:W-:-:S07]  /*0de0*/  FADD R0, -R0, 100 ;  /* 0x42c8000000007421 */ /* 0x000fce0000000100 */
.L_x_17:
[----:B------:R-:W-:Y:S05]  /*0df0*/  BSYNC.RECONVERGENT B2 ;  /* 0x0000000000027941 */ /* 0x000fea0003800200 */
.L_x_16:
[----:B------:R-:W0:Y:S01]  /*0e00*/  LDCU UR7, c[0x0][0x394] ;  /* 0x00007280ff0777ac */ /* 0x000e220008000800 */
[----:B------:R-:W1:Y:S01]  /*0e10*/  S2UR UR6, SR_CgaCtaId ;  /* 0x00000000000679c3 */ /* 0x000e620000008800 */
[----:B------:R-:W-:Y:S01]  /*0e20*/  CS2R R6, SRZ ;  /* 0x0000000000067805 */ /* 0x000fe2000001ff00 */
[----:B------:R-:W-:Y:S01]  /*0e30*/  UMOV UR4, 0x400 ;  /* 0x0000040000047882 */ /* 0x000fe20000000000 */
[----:B0-----:R-:W-:Y:S02]  /*0e40*/  UISETP.GE.AND UP0, UPT, UR7, 0x2, UPT ;  /* 0x000000020700788c */ /* 0x001fe4000bf06270 */
[----:B-1----:R-:W-:-:S04]  /*0e50*/  ULEA UR4, UR6, UR4, 0x18 ;  /* 0x0000000406047291 */ /* 0x002fc8000f8ec0ff */
[----:B------:R-:W-:-:S03]  /*0e60*/  ULEA UR11, UR7, UR4, 0x2 ;  /* 0x00000004070b7291 */ /* 0x000fc6000f8e10ff */
[----:B------:R-:W-:Y:S09]  /*0e70*/  BRA.U !UP0, `(.L_x_22) ;  /* 0x0000001508547547 */ /* 0x000ff2000b800000 */
[----:B-----5:R-:W0:Y:S01]  /*0e80*/  LDC R9, c[0x0][0x390] ;  /* 0x0000e400ff097b82 */ /* 0x020e220000000800 */
[----:B------:R-:W1:Y:S01]  /*0e90*/  LDCU UR4, c[0x0][0x38c] ;  /* 0x00007180ff0477ac */ /* 0x000e620008000800 */
[C---:B------:R-:W-:Y:S01]  /*0ea0*/  FSETP.GEU.AND P0, PT, |R0|.reuse, 1.175494350822287508e-38, PT ;  /* 0x008000000000780b */ /* 0x040fe20003f0e200 */
[----:B------:R-:W-:Y:S02]  /*0eb0*/  IMAD.MOV.U32 R6, RZ, RZ, 0x1 ;  /* 0x00000001ff067424 */ /* 0x000fe400078e00ff */
[----:B------:R-:W-:Y:S01]  /*0ec0*/  IMAD.MOV.U32 R7, RZ, RZ, 0x1 ;  /* 0x00000001ff077424 */ /* 0x000fe200078e00ff */
[----:B------:R-:W-:-:S05]  /*0ed0*/  FSEL R0, R0, RZ, P0 ;  /* 0x000000ff00007208 */ /* 0x000fca0000000000 */
[----:B------:R2:W-:Y:S01]  /*0ee0*/  STS [UR11], R0 ;  /* 0x00000000ff007988 */ /* 0x0005e2000800080b */
[----:B-1----:R-:W-:-:S04]  /*0ef0*/  UISETP.LT.AND UP0, UPT, UR10, UR4, UPT ;  /* 0x000000040a00728c */ /* 0x002fc8000bf01270 */
[----:B------:R-:W-:Y:S01]  /*0f00*/  USEL UR4, UR10, UR4, UP0 ;  /* 0x000000040a047287 */ /* 0x000fe20008000000 */
[----:B0-----:R-:W-:-:S05]  /*0f10*/  VIADD R8, R9, UR12 ;  /* 0x0000000c09087c36 */ /* 0x001fca0008000000 */
[----:B------:R-:W-:-:S13]  /*0f20*/  ISETP.LT.AND P0, PT, R8, UR4, PT ;  /* 0x0000000408007c0c */ /* 0x000fda000bf01270 */
[----:B--2---:R-:W-:Y:S05]  /*0f30*/  @!P0 BRA `(.L_x_22) ;  /* 0x0000001400248947 */ /* 0x004fea0003800000 */
[----:B------:R-:W-:Y:S01]  /*0f40*/  MOV R3, UR4 ;  /* 0x0000000400037c02 */ /* 0x000fe20008000f00 */
[----:B------:R-:W-:Y:S01]  /*0f50*/  IMAD.MOV.U32 R7, RZ, RZ, 0x1 ;  /* 0x00000001ff077424 */ /* 0x000fe200078e00ff */
[----:B------:R-:W-:Y:S02]  /*0f60*/  LOP3.LUT R0, RZ, R9, RZ, 0x33, !PT ;  /* 0x00000009ff007212 */ /* 0x000fe400078e33ff */
[----:B------:R-:W-:-:S04]  /*0f70*/  VIADDMNMX R3, R8, 0x1, R3, !PT ;  /* 0x0000000108037846 */ /* 0x000fc80007800103 */
[C---:B------:R-:W-:Y:S02]  /*0f80*/  IADD3 R6, PT, PT, R3.reuse, -0x2, -R14 ;  /* 0xfffffffe03067810 */ /* 0x040fe40007ffe80e */
[----:B------:R-:W-:Y:S02]  /*0f90*/  IADD3 R0, PT, PT, R3, -UR5, R0 ;  /* 0x8000000503007c10 */ /* 0x000fe4000fffe000 */
[----:B------:R-:W-:Y:S01]  /*0fa0*/  ISETP.GE.U32.AND P0, PT, R6, 0x3, PT ;  /* 0x000000030600780c */ /* 0x000fe20003f06070 */
[----:B------:R-:W-:Y:S01]  /*0fb0*/  IMAD.MOV.U32 R6, RZ, RZ, 0x1 ;  /* 0x00000001ff067424 */ /* 0x000fe200078e00ff */
[----:B------:R-:W-:-:S11]  /*0fc0*/  LOP3.LUT R9, R0, 0x3, RZ, 0xc0, !PT ;  /* 0x0000000300097812 */ /* 0x000fd600078ec0ff */
[----:B------:R-:W-:Y:S05]  /*0fd0*/  @!P0 BRA `(.L_x_23) ;  /* 0x0000000c00d88947 */ /* 0x000fea0003800000 */
[----:B------:R-:W0:Y:S01]  /*0fe0*/  LDC R10, c[0x0][0x394] ;  /* 0x0000e500ff0a7b82 */ /* 0x000e220000000800 */
[----:B------:R-:W-:Y:S01]  /*0ff0*/  LOP3.LUT R11, R0, 0xfffffffc, RZ, 0xc0, !PT ;  /* 0xfffffffc000b7812 */ /* 0x000fe200078ec0ff */
[----:B------:R-:W-:Y:S01]  /*1000*/  IMAD.MOV.U32 R7, RZ, RZ, 0x1 ;  /* 0x00000001ff077424 */ /* 0x000fe200078e00ff */
[----:B------:R-:W1:Y:S01]  /*1010*/  LDCU UR6, c[0x0][0x388] ;  /* 0x00007100ff0677ac */ /* 0x000e620008000800 */
[----:B------:R-:W2:Y:S04]  /*1020*/  LDCU UR7, c[0x0][0x394] ;  /* 0x00007280ff0777ac */ /* 0x000ea80008000800 */
[----:B------:R-:W3:Y:S01]  /*1030*/  LDC.64 R12, c[0x0][0x380] ;  /* 0x0000e000ff0c7b82 */ /* 0x000ee20000000a00 */
[----:B------:R-:W-:-:S05]  /*1040*/  UMOV UR4, URZ ;  /* 0x000000ff00047c82 */ /* 0x000fca0008000000 */
.L_x_48:
[--C-:B-1----:R-:W-:Y:S02]  /*1050*/  IMAD R15, R14, UR6, R4.reuse ;  /* 0x000000060e0f7c24 */ /* 0x102fe4000f8e0204 */
[----:B------:R-:W-:Y:S02]  /*1060*/  IMAD R18, R8, UR6, R4 ;  /* 0x0000000608127c24 */ /* 0x000fe4000f8e0204 */
[----:B---3--:R-:W-:-:S04]  /*1070*/  IMAD.WIDE.U32 R14, R15, 0x4, R12 ;  /* 0x000000040f0e7825 */ /* 0x008fc800078e000c */
[----:B------:R-:W-:Y:S02]  /*1080*/  IMAD.WIDE.U32 R16, R18, 0x4, R12 ;  /* 0x0000000412107825 */ /* 0x000fe400078e000c */
[----:B------:R-:W3:Y:S04]  /*1090*/  LDG.E.CONSTANT R15, desc[UR16][R14.64] ;  /* 0x000000100e0f7981 */ /* 0x000ee8000c1e9900 */
[----:B------:R-:W3:Y:S01]  /*10a0*/  LDG.E.CONSTANT R0, desc[UR16][R16.64] ;  /* 0x0000001010007981 */ /* 0x000ee2000c1e9900 */
[----:B------:R-:W-:Y:S01]  /*10b0*/  BSSY.RECONVERGENT B2, `(.L_x_24) ;  /* 0x000002b000027945 */ /* 0x000fe20003800200 */
[C---:B---3--:R-:W-:Y:S01]  /*10c0*/  FADD R3, R0.reuse, -R15 ;  /* 0x8000000f00037221 */ /* 0x048fe20000000000 */
[----:B------:R-:W-:Y:S01]  /*10d0*/  FSETP.GEU.AND P0, PT, R0, R15, PT ;  /* 0x0000000f0000720b */ /* 0x000fe20003f0e000 */
[----:B------:R-:W-:-:S03]  /*10e0*/  HFMA2 R0, -RZ, RZ, 3.390625, 0 ;  /* 0x42c80000ff007431 */ /* 0x000fc600000001ff */
[----:B------:R-:W-:Y:S02]  /*10f0*/  FSEL R19, -R3, RZ, !P0 ;  /* 0x000000ff03137208 */ /* 0x000fe40004000100 */
[----:B------:R-:W-:-:S03]  /*1100*/  FMNMX R3, RZ, R3, !PT ;  /* 0x00000003ff037209 */ /* 0x000fc60007800000 */
[----:B------:R-:W-:Y:S02]  /*1110*/  FADD R19, R19, -R26 ;  /* 0x8000001a13137221 */ /* 0x000fe40000000000 */
[----:B------:R-:W-:Y:S02]  /*1120*/  FADD R3, R3, -R2 ;  /* 0x8000000203037221 */ /* 0x000fe40000000000 */
[-C--:B------:R-:W-:Y:S02]  /*1130*/  FFMA R26, R19, R5.reuse, R26 ;  /* 0x00000005131a7223 */ /* 0x080fe4000000001a */
[----:B------:R-:W-:-:S03]  /*1140*/  FFMA R2, R3, R5, R2 ;  /* 0x0000000503027223 */ /* 0x000fc60000000002 */
[----:B------:R-:W-:-:S13]  /*1150*/  FSETP.NEU.AND P0, PT, R26, RZ, PT ;  /* 0x000000ff1a00720b */ /* 0x000fda0003f0d000 */
[----:B------:R-:W-:Y:S05]  /*1160*/  @!P0 BRA `(.L_x_25) ;  /* 0x00000000007c8947 */ /* 0x000fea0003800000 */
[----:B------:R-:W1:Y:S01]  /*1170*/  MUFU.RCP R3, R26 ;  /* 0x0000001a00037308 */ /* 0x000e620000001000 */
[----:B------:R-:W-:Y:S07]  /*1180*/  BSSY.RECONVERGENT B3, `(.L_x_26) ;  /* 0x000000c000037945 */ /* 0x000fee0003800200 */
[----:B------:R-:W3:Y:S01]  /*1190*/  FCHK P0, R2, R26 ;  /* 0x0000001a02007302 */ /* 0x000ee20000000000 */
[----:B-1----:R-:W-:-:S04]  /*11a0*/  FFMA R0, -R26, R3, 1 ;  /* 0x3f8000001a007423 */ /* 0x002fc80000000103 */
[----:B------:R-:W-:-:S04]  /*11b0*/  FFMA R3, R3, R0, R3 ;  /* 0x0000000003037223 */ /* 0x000fc80000000003 */
[----:B------:R-:W-:-:S04]  /*11c0*/  FFMA R0, R2, R3, RZ ;  /* 0x0000000302007223 */ /* 0x000fc800000000ff */
[----:B------:R-:W-:-:S04]  /*11d0*/  FFMA R14, -R26, R0, R2 ;  /* 0x000000001a0e7223 */ /* 0x000fc80000000102 */
[----:B------:R-:W-:Y:S01]  /*11e0*/  FFMA R0, R3, R14, R0 ;  /* 0x0000000e03007223 */ /* 0x000fe20000000000 */
[----:B---3--:R-:W-:Y:S06]  /*11f0*/  @!P0 BRA `(.L_x_27) ;  /* 0x0000000000108947 */ /* 0x008fec0003800000 */
[----:B------:R-:W-:Y:S01]  /*1200*/  IMAD.MOV.U32 R0, RZ, RZ, R2 ;  /* 0x000000ffff007224 */ /* 0x000fe200078e0002 */
[----:B------:R-:W-:Y:S01]  /*1210*/  MOV R3, 0x1240 ;  /* 0x0000124000037802 */ /* 0x000fe20000000f00 */
[----:B------:R-:W-:-:S07]  /*1220*/  IMAD.MOV.U32 R24, RZ, RZ, R26 ;  /* 0x000000ffff187224 */ /* 0x000fce00078e001a */
[----:B0-2---:R-:W-:Y:S05]  /*1230*/  CALL.REL.NOINC `($__internal_1_$__cuda_sm3x_div_rn_noftz_f32_slowpath) ;  /* 0x0000003400247944 */ /* 0x005fea0003c00000 */
.L_x_27:
[----:B--2---:R-:W-:Y:S05]  /*1240*/  BSYNC.RECONVERGENT B3 ;  /* 0x0000000000037941 */ /* 0x004fea0003800200 */
.L_x_26:
[----:B------:R-:W-:Y:S01]  /*1250*/  FADD R24, R0, 1 ;  /* 0x3f80000000187421 */ /* 0x000fe20000000000 */
[----:B------:R-:W-:Y:S01]  /*1260*/  UMOV UR13, 0x42c80000 ;  /* 0x42c80000000d7882 */ /* 0x000fe20000000000 */
[----:B------:R-:W-:Y:S01]  /*1270*/  BSSY.RECONVERGENT B3, `(.L_x_28) ;  /* 0x000000d000037945 */ /* 0x000fe20003800200 */
[----:B------:R-:W-:Y:S01]  /*1280*/  IMAD.U32 R15, RZ, RZ, UR13 ;  /* 0x0000000dff0f7e24 */ /* 0x000fe2000f8e00ff */
[----:B------:R-:W1:Y:S08]  /*1290*/  MUFU.RCP R0, R24 ;  /* 0x0000001800007308 */ /* 0x000e700000001000 */
[----:B------:R-:W2:Y:S01]  /*12a0*/  FCHK P0, R15, R24 ;  /* 0x000000180f007302 */ /* 0x000ea20000000000 */
[----:B-1----:R-:W-:-:S04]  /*12b0*/  FFMA R3, -R24, R0, 1 ;  /* 0x3f80000018037423 */ /* 0x002fc80000000100 */
[----:B------:R-:W-:-:S04]  /*12c0*/  FFMA R0, R0, R3, R0 ;  /* 0x0000000300007223 */ /* 0x000fc80000000000 */
[----:B------:R-:W-:-:S04]  /*12d0*/  FFMA R3, R0, 100, RZ ;  /* 0x42c8000000037823 */ /* 0x000fc800000000ff */
[----:B------:R-:W-:-:S04]  /*12e0*/  FFMA R14, -R24, R3, 100 ;  /* 0x42c80000180e7423 */ /* 0x000fc80000000103 */
[----:B------:R-:W-:Y:S01]  /*12f0*/  FFMA R0, R0, R14, R3 ;  /* 0x0000000e00007223 */ /* 0x000fe20000000003 */
[----:B--2---:R-:W-:Y:S06]  /*1300*/  @!P0 BRA `(.L_x_29) ;  /* 0x00000000000c8947 */ /* 0x004fec0003800000 */
[----:B------:R-:W-:Y:S01]  /*1310*/  HFMA2 R0, -RZ, RZ, 3.390625, 0 ;  /* 0x42c80000ff007431 */ /* 0x000fe200000001ff */
[----:B------:R-:W-:-:S07]  /*1320*/  MOV R3, 0x1340 ;  /* 0x0000134000037802 */ /* 0x000fce0000000f00 */
[----:B0-----:R-:W-:Y:S05]  /*1330*/  CALL.REL.NOINC `($__internal_1_$__cuda_sm3x_div_rn_noftz_f32_slowpath) ;  /* 0x0000003000e47944 */ /* 0x001fea0003c00000 */
.L_x_29:
[----:B------:R-:W-:Y:S05]  /*1340*/  BSYNC.RECONVERGENT B3 ;  /* 0x0000000000037941 */ /* 0x000fea0003800200 */
.L_x_28:
[----:B------:R-:W-:-:S07]  /*1350*/  FADD R0, -R0, 100 ;  /* 0x42c8000000007421 */ /* 0x000fce0000000100 */
.L_x_25:
[----:B--2---:R-:W-:Y:S05]  /*1360*/  BSYNC.RECONVERGENT B2 ;  /* 0x0000000000027941 */ /* 0x004fea0003800200 */
.L_x_24:
[----:B------:R-:W-:Y:S01]  /*1370*/  VIADD R18, R18, UR6 ;  /* 0x0000000612127c36 */ /* 0x000fe20008000000 */
[----:B------:R-:W2:Y:S03]  /*1380*/  LDG.E.CONSTANT R16, desc[UR16][R16.64] ;  /* 0x0000001010107981 */ /* 0x000ea6000c1e9900 */
[----:B------:R-:W-:-:S05]  /*1390*/  IMAD.WIDE.U32 R14, R18, 0x4, R12 ;  /* 0x00000004120e7825 */ /* 0x000fca00078e000c */
[----:B------:R-:W2:Y:S01]  /*13a0*/  LDG.E.CONSTANT R3, desc[UR16][R14.64] ;  /* 0x000000100e037981 */ /* 0x000ea2000c1e9900 */
[----:B------:R-:W-:-:S04]  /*13b0*/  FSETP.GEU.AND P0, PT, |R0|, 1.175494350822287508e-38, PT ;  /* 0x008000000000780b */ /* 0x000fc80003f0e200 */
[----:B------:R-:W-:Y:S01]  /*13c0*/  FSEL R0, R0, RZ, P0 ;  /* 0x000000ff00007208 */ /* 0x000fe20000000000 */
[----:B------:R-:W-:Y:S01]  /*13d0*/  BSSY.RECONVERGENT B2, `(.L_x_30) ;  /* 0x000002e000027945 */ /* 0x000fe20003800200 */
[----:B--2---:R-:W-:Y:S01]  /*13e0*/  FADD R19, -R16, R3 ;  /* 0x0000000310137221 */ /* 0x004fe20000000100 */
[----:B------:R-:W-:-:S04]  /*13f0*/  FSETP.GEU.AND P1, PT, R3, R16, PT ;  /* 0x000000100300720b */ /* 0x000fc80003f2e000 */
[----:B------:R-:W-:Y:S02]  /*1400*/  FSEL R21, -R19, RZ, !P1 ;  /* 0x000000ff13157208 */ /* 0x000fe40004800100 */
[----:B------:R-:W-:-:S03]  /*1410*/  LEA R3, R6, UR11, 0x2 ;  /* 0x0000000b06037c11 */ /* 0x000fc6000f8e10ff */
[----:B------:R-:W-:Y:S02]  /*1420*/  FADD R21, -R26, R21 ;  /* 0x000000151a157221 */ /* 0x000fe40000000100 */
[----:B------:R1:W-:Y:S02]  /*1430*/  STS [R3], R0 ;  /* 0x0000000003007388 */ /* 0x0003e40000000800 */
[----:B------:R-:W-:-:S05]  /*1440*/  FFMA R26, R21, R5, R26 ;  /* 0x00000005151a7223 */ /* 0x000fca000000001a */
[----:B------:R-:W-:Y:S02]  /*1450*/  FSETP.NEU.AND P0, PT, R26, RZ, PT ;  /* 0x000000ff1a00720b */ /* 0x000fe40003f0d000 */
[----:B------:R-:W-:-:S05]  /*1460*/  FMNMX R19, RZ, R19, !PT ;  /* 0x00000013ff137209 */ /* 0x000fca0007800000 */
[----:B------:R-:W-:Y:S01]  /*1470*/  FADD R19, -R2, R19 ;  /* 0x0000001302137221 */ /* 0x000fe20000000100 */
[----:B------:R-:W-:-:S03]  /*1480*/  VIADD R6, R6, 0x1 ;  /* 0x0000000106067836 */ /* 0x000fc60000000000 */
[----:B------:R-:W-:Y:S01]  /*1490*/  FFMA R2, R19, R5, R2 ;  /* 0x0000000513027223 */ /* 0x000fe20000000002 */
[----:B------:R-:W-:Y:S01]  /*14a0*/  IMAD.MOV.U32 R19, RZ, RZ, 0x42c80000 ;  /* 0x42c80000ff137424 */ /* 0x000fe200078e00ff */
[----:B-1----:R-:W-:Y:S06]  /*14b0*/  @!P0 BRA `(.L_x_31) ;  /* 0x00000000007c8947 */ /* 0x002fec0003800000 */
[----:B------:R-:W1:Y:S01]  /*14c0*/  MUFU.RCP R3, R26 ;  /* 0x0000001a00037308 */ /* 0x000e620000001000 */
[----:B------:R-:W-:Y:S07]  /*14d0*/  BSSY.RECONVERGENT B3, `(.L_x_32) ;  /* 0x000000c000037945 */ /* 0x000fee0003800200 */
[----:B------:R-:W2:Y:S01]  /*14e0*/  FCHK P0, R2, R26 ;  /* 0x0000001a02007302 */ /* 0x000ea20000000000 */
[----:B-1----:R-:W-:-:S04]  /*14f0*/  FFMA R0, -R26, R3, 1 ;  /* 0x3f8000001a007423 */ /* 0x002fc80000000103 */
[----:B------:R-:W-:-:S04]  /*1500*/  FFMA R3, R3, R0, R3 ;  /* 0x0000000003037223 */ /* 0x000fc80000000003 */
[----:B------:R-:W-:-:S04]  /*1510*/  FFMA R0, R2, R3, RZ ;  /* 0x0000000302007223 */ /* 0x000fc800000000ff */
[----:B------:R-:W-:-:S04]  /*1520*/  FFMA R16, -R26, R0, R2 ;  /* 0x000000001a107223 */ /* 0x000fc80000000102 */
[----:B------:R-:W-:Y:S01]  /*1530*/  FFMA R0, R3, R16, R0 ;  /* 0x0000001003007223 */ /* 0x000fe20000000000 */
[----:B--2---:R-:W-:Y:S06]  /*1540*/  @!P0 BRA `(.L_x_33) ;  /* 0x0000000000108947 */ /* 0x004fec0003800000 */
[----:B------:R-:W-:Y:S01]  /*1550*/  MOV R0, R2 ;  /* 0x0000000200007202 */ /* 0x000fe20000000f00 */
[----:B------:R-:W-:Y:S01]  /*1560*/  IMAD.MOV.U32 R24, RZ, RZ, R26 ;  /* 0x000000ffff187224 */ /* 0x000fe200078e001a */
[----:B------:R-:W-:-:S07]  /*1570*/  MOV R3, 0x1590 ;  /* 0x0000159000037802 */ /* 0x000fce0000000f00 */
[----:B0-----:R-:W-:Y:S05]  /*1580*/  CALL.REL.NOINC `($__internal_1_$__cuda_sm3x_div_rn_noftz_f32_slowpath) ;  /* 0x0000003000507944 */ /* 0x001fea0003c00000 */
.L_x_33:
[----:B------:R-:W-:Y:S05]  /*1590*/  BSYNC.RECONVERGENT B3 ;  /* 0x0000000000037941 */ /* 0x000fea0003800200 */
.L_x_32:
        /* <DEDUP_REMOVED lines=15> */
.L_x_35:
[----:B------:R-:W-:Y:S05]  /*1690*/  BSYNC.RECONVERGENT B3 ;  /* 0x0000000000037941 */ /* 0x000fea0003800200 */
.L_x_34:
[----:B------:R-:W-:-:S07]  /*16a0*/  FADD R19, -R0, 100 ;  /* 0x42c8000000137421 */ /* 0x000fce0000000100 */
.L_x_31:
[----:B------:R-:W-:Y:S05]  /*16b0*/  BSYNC.RECONVERGENT B2 ;  /* 0x0000000000027941 */ /* 0x000fea0003800200 */
.L_x_30:
[----:B------:R-:W-:Y:S01]  /*16c0*/  VIADD R18, R18, UR6 ;  /* 0x0000000612127c36 */ /* 0x000fe20008000000 */
[----:B------:R-:W2:Y:S03]  /*16d0*/  LDG.E.CONSTANT R14, desc[UR16][R14.64] ;  /* 0x000000100e0e7981 */ /* 0x000ea6000c1e9900 */
[----:B------:R-:W-:-:S05]  /*16e0*/  IMAD.WIDE.U32 R16, R18, 0x4, R12 ;  /* 0x0000000412107825 */ /* 0x000fca00078e000c */
[----:B------:R-:W2:Y:S01]  /*16f0*/  LDG.E.CONSTANT R3, desc[UR16][R16.64] ;  /* 0x0000001010037981 */ /* 0x000ea2000c1e9900 */
[----:B0-----:R-:W-:-:S04]  /*1700*/  ISETP.NE.AND P0, PT, R6, R10, PT ;  /* 0x0000000a0600720c */ /* 0x001fc80003f05270 */
[----:B------:R-:W-:Y:S02]  /*1710*/  SEL R0, R6, RZ, P0 ;  /* 0x000000ff06007207 */ /* 0x000fe40000000000 */
[C---:B------:R-:W-:Y:S02]  /*1720*/  FSETP.GEU.AND P1, PT, |R19|.reuse, 1.175494350822287508e-38, PT ;  /* 0x008000001300780b */ /* 0x040fe40003f2e200 */
[----:B------:R-:W-:Y:S02]  /*1730*/  LEA R20, R0, UR11, 0x2 ;  /* 0x0000000b00147c11 */ /* 0x000fe4000f8e10ff */
[----:B------:R-:W-:-:S05]  /*1740*/  FSEL R19, R19, RZ, P1 ;  /* 0x000000ff13137208 */ /* 0x000fca0000800000 */
[----:B------:R0:W-:Y:S01]  /*1750*/  STS [R20], R19 ;  /* 0x0000001314007388 */ /* 0x0001e20000000800 */
[----:B------:R-:W-:Y:S01]  /*1760*/  BSSY.RECONVERGENT B2, `(.L_x_36) ;  /* 0x000002f000027945 */ /* 0x000fe20003800200 */
[----:B--2---:R-:W-:Y:S01]  /*1770*/  FADD R6, -R14, R3 ;  /* 0x000000030e067221 */ /* 0x004fe20000000100 */
[----:B------:R-:W-:-:S04]  /*1780*/  FSETP.GEU.AND P0, PT, R3, R14, PT ;  /* 0x0000000e0300720b */ /* 0x000fc80003f0e000 */
[----:B------:R-:W-:-:S05]  /*1790*/  FSEL R3, -R6, RZ, !P0 ;  /* 0x000000ff06037208 */ /* 0x000fca0004000100 */
[----:B------:R-:W-:-:S04]  /*17a0*/  FADD R15, -R26, R3 ;  /* 0x000000031a0f7221 */ /* 0x000fc80000000100 */
[----:B------:R-:W-:Y:S01]  /*17b0*/  FFMA R26, R15, R5, R26 ;  /* 0x000000050f1a7223 */ /* 0x000fe2000000001a */
[----:B------:R-:W-:-:S04]  /*17c0*/  ISETP.GE.AND P0, PT, R7, R10, PT ;  /* 0x0000000a0700720c */ /* 0x000fc80003f06270 */
[----:B------:R-:W-:Y:S02]  /*17d0*/  FSETP.NEU.AND P1, PT, R26, RZ, PT ;  /* 0x000000ff1a00720b */ /* 0x000fe40003f2d000 */
[----:B------:R-:W-:Y:S01]  /*17e0*/  FMNMX R3, RZ, R6, !PT ;  /* 0x00000006ff037209 */ /* 0x000fe20007800000 */
[----:B------:R-:W-:-:S04]  /*17f0*/  VIADD R6, R7, 0x1 ;  /* 0x0000000107067836 */ /* 0x000fc80000000000 */
[----:B------:R-:W-:Y:S02]  /*1800*/  FADD R3, -R2, R3 ;  /* 0x0000000302037221 */ /* 0x000fe40000000100 */
[----:B------:R-:W-:Y:S01]  /*1810*/  @P0 IADD3 R6, PT, PT, R7, RZ, RZ ;  /* 0x000000ff07060210 */ /* 0x000fe20007ffe0ff */
[----:B------:R-:W-:Y:S02]  /*1820*/  VIADD R7, R0, 0x1 ;  /* 0x0000000100077836 */ /* 0x000fe40000000000 */
[----:B------:R-:W-:Y:S01]  /*1830*/  FFMA R2, R3, R5, R2 ;  /* 0x0000000503027223 */ /* 0x000fe20000000002 */
[----:B------:R-:W-:Y:S01]  /*1840*/  IMAD.MOV.U32 R3, RZ, RZ, 0x42c80000 ;  /* 0x42c80000ff037424 */ /* 0x000fe200078e00ff */
[----:B0-----:R-:W-:Y:S06]  /*1850*/  @!P1 BRA `(.L_x_37) ;  /* 0x00000000007c9947 */ /* 0x001fec0003800000 */
        /* <DEDUP_REMOVED lines=9> */
[----:B------:R-:W-:Y:S01]  /*18f0*/  MOV R0, R2 ;  /* 0x0000000200007202 */ /* 0x000fe20000000f00 */
[----:B------:R-:W-:Y:S01]  /*1900*/  IMAD.MOV.U32 R24, RZ, RZ, R26 ;  /* 0x000000ffff187224 */ /* 0x000fe200078e001a */
[----:B------:R-:W-:-:S07]  /*1910*/  MOV R3, 0x1930 ;  /* 0x0000193000037802 */ /* 0x000fce0000000f00 */
[----:B------:R-:W-:Y:S05]  /*1920*/  CALL.REL.NOINC `($__internal_1_$__cuda_sm3x_div_rn_noftz_f32_slowpath) ;  /* 0x0000002c00687944 */ /* 0x000fea0003c00000 */
.L_x_39:
[----:B------:R-:W-:Y:S05]  /*1930*/  BSYNC.RECONVERGENT B3 ;  /* 0x0000000000037941 */ /* 0x000fea0003800200 */
.L_x_38:
        /* <DEDUP_REMOVED lines=14> */
[----:B------:R-:W-:Y:S05]  /*1a20*/  CALL.REL.NOINC `($__internal_1_$__cuda_sm3x_div_rn_noftz_f32_slowpath) ;  /* 0x0000002c00287944 */ /* 0x000fea0003c00000 */
.L_x_41:
[----:B------:R-:W-:Y:S05]  /*1a30*/  BSYNC.RECONVERGENT B3 ;  /* 0x0000000000037941 */ /* 0x000fea0003800200 */
.L_x_40:
[----:B------:R-:W-:-:S07]  /*1a40*/  FADD R3, -R0, 100 ;  /* 0x42c8000000037421 */ /* 0x000fce0000000100 */
.L_x_37:
[----:B------:R-:W-:Y:S05]  /*1a50*/  BSYNC.RECONVERGENT B2 ;  /* 0x0000000000027941 */ /* 0x000fea0003800200 */
.L_x_36:
[----:B------:R-:W-:Y:S01]  /*1a60*/  VIADD R15, R18, UR6 ;  /* 0x00000006120f7c36 */ /* 0x000fe20008000000 */
[----:B------:R-:W2:Y:S03]  /*1a70*/  LDG.E.CONSTANT R17, desc[UR16][R16.64] ;  /* 0x0000001010117981 */ /* 0x000ea6000c1e9900 */
[----:B------:R-:W-:-:S06]  /*1a80*/  IMAD.WIDE.U32 R14, R15, 0x4, R12 ;  /* 0x000000040f0e7825 */ /* 0x000fcc00078e000c */
[----:B------:R-:W2:Y:S01]  /*1a90*/  LDG.E.CONSTANT R14, desc[UR16][R14.64] ;  /* 0x000000100e0e7981 */ /* 0x000ea2000c1e9900 */
[----:B------:R-:W-:-:S04]  /*1aa0*/  ISETP.NE.AND P0, PT, R7, R10, PT ;  /* 0x0000000a0700720c */ /* 0x000fc80003f05270 */
        /* <DEDUP_REMOVED lines=15> */
[----:B------:R-:W-:Y:S01]  /*1ba0*/  FADD R15, -R2, R15 ;  /* 0x0000000f020f7221 */ /* 0x000fe20000000100 */
[----:B------:R-:W-:Y:S01]  /*1bb0*/  VIADD R14, R8, 0x3 ;  /* 0x00000003080e7836 */ /* 0x000fe20000000000 */
[----:B------:R-:W-:Y:S02]  /*1bc0*/  @P0 IADD3 R7, PT, PT, R6, RZ, RZ ;  /* 0x000000ff06070210 */ /* 0x000fe40007ffe0ff */
[----:B------:R-:W-:Y:S01]  /*1bd0*/  FFMA R2, R15, R5, R2 ;  /* 0x000000050f027223 */ /* 0x000fe20000000002 */
[----:B------:R-:W-:Y:S01]  /*1be0*/  IMAD.MOV.U32 R15, RZ, RZ, 0x42c80000 ;  /* 0x42c80000ff0f7424 */ /* 0x000fe200078e00ff */
[----:B------:R-:W-:Y:S01]  /*1bf0*/  IADD3 R6, PT, PT, R0, 0x1, RZ ;  /* 0x0000000100067810 */ /* 0x000fe20007ffe0ff */
        /* <DEDUP_REMOVED lines=13> */
[----:B------:R-:W-:Y:S05]  /*1cd0*/  CALL.REL.NOINC `($__internal_1_$__cuda_sm3x_div_rn_noftz_f32_slowpath) ;  /* 0x00000028007c7944 */ /* 0x000fea0003c00000 */
.L_x_45:
[----:B------:R-:W-:Y:S05]  /*1ce0*/  BSYNC.RECONVERGENT B3 ;  /* 0x0000000000037941 */ /* 0x000fea0003800200 */
.L_x_44:
[----:B------:R-:W-:Y:S01]  /*1cf0*/  FADD R24, R0, 1 ;  /* 0x3f80000000187421 */ /* 0x000fe20000000000 */
[----:B------:R-:W-:Y:S01]  /*1d00*/  UMOV UR13, 0x42c80000 ;  /* 0x42c80000000d7882 */ /* 0x000fe20000000000 */
[----:B------:R-:W-:Y:S01]  /*1d10*/  BSSY.RECONVERGENT B3, `(.L_x_46) ;  /* 0x000000d000037945 */ /* 0x000fe20003800200 */
[----:B------:R-:W-:Y:S01]  /*1d20*/  MOV R15, UR13 ;  /* 0x0000000d000f7c02 */ /* 0x000fe20008000f00 */
        /* <DEDUP_REMOVED lines=8> */
[----:B------:R-:W-:Y:S01]  /*1db0*/  IMAD.MOV.U32 R0, RZ, RZ, 0x42c80000 ;  /* 0x42c80000ff007424 */ /* 0x000fe200078e00ff */
[----:B------:R-:W-:-:S07]  /*1dc0*/  MOV R3, 0x1de0 ;  /* 0x00001de000037802 */ /* 0x000fce0000000f00 */
[----:B------:R-:W-:Y:S05]  /*1dd0*/  CALL.REL.NOINC `($__internal_1_$__cuda_sm3x_div_rn_noftz_f32_slowpath) ;  /* 0x00000028003c7944 */ /* 0x000fea0003c00000 */
.L_x_47:
[----:B------:R-:W-:Y:S05]  /*1de0*/  BSYNC.RECONVERGENT B3 ;  /* 0x0000000000037941 */ /* 0x000fea0003800200 */
.L_x_46:
[----:B------:R-:W-:-:S07]  /*1df0*/  FADD R15, -R0, 100 ;  /* 0x42c80000000f7421 */ /* 0x000fce0000000100 */
.L_x_43:
[----:B------:R-:W-:Y:S05]  /*1e00*/  BSYNC.RECONVERGENT B2 ;  /* 0x0000000000027941 */ /* 0x000fea0003800200 */
.L_x_42:
[----:B------:R-:W-:Y:S01]  /*1e10*/  ISETP.NE.AND P0, PT, R6, UR7, PT ;  /* 0x0000000706007c0c */ /* 0x000fe2000bf05270 */
[----:B------:R-:W-:Y:S01]  /*1e20*/  UIADD3 UR4, UPT, UPT, UR4, 0x4, URZ ;  /* 0x0000000404047890 */ /* 0x000fe2000fffe0ff */
[C---:B------:R-:W-:Y:S01]  /*1e30*/  ISETP.GE.AND P1, PT, R7.reuse, UR7, PT ;  /* 0x0000000707007c0c */ /* 0x040fe2000bf26270 */
[----:B------:R-:W-:Y:S01]  /*1e40*/  VIADD R3, R7, 0x1 ;  /* 0x0000000107037836 */ /* 0x000fe20000000000 */
[C---:B------:R-:W-:Y:S01]  /*1e50*/  FSETP.GEU.AND P2, PT, |R15|.reuse, 1.175494350822287508e-38, PT ;  /* 0x008000000f00780b */ /* 0x040fe20003f4e200 */
[----:B------:R-:W-:Y:S01]  /*1e60*/  VIADD R8, R8, 0x4 ;  /* 0x0000000408087836 */ /* 0x000fe20000000000 */
[----:B------:R-:W-:Y:S02]  /*1e70*/  SEL R6, R6, RZ, P0 ;  /* 0x000000ff06067207 */ /* 0x000fe40000000000 */
[----:B------:R-:W-:Y:S02]  /*1e80*/  FSEL R15, R15, RZ, P2 ;  /* 0x000000ff0f0f7208 */ /* 0x000fe40001000000 */
[C---:B------:R-:W-:Y:S01]  /*1e90*/  LEA R0, R6.reuse, UR11, 0x2 ;  /* 0x0000000b06007c11 */ /* 0x040fe2000f8e10ff */
[----:B------:R-:W-:Y:S01]  /*1ea0*/  VIADD R6, R6, 0x1 ;  /* 0x0000000106067836 */ /* 0x000fe20000000000 */
[----:B------:R-:W-:-:S03]  /*1eb0*/  ISETP.NE.AND P2, PT, R11, UR4, PT ;  /* 0x000000040b007c0c */ /* 0x000fc6000bf45270 */
[----:B------:R4:W-:Y:S01]  /*1ec0*/  STS [R0], R15 ;  /* 0x0000000f00007388 */ /* 0x0009e20000000800 */
[----:B------:R-:W-:Y:S02]  /*1ed0*/  @P1 IADD3 R3, PT, PT, R7, RZ, RZ ;  /* 0x000000ff07031210 */ /* 0x000fe40007ffe0ff */
[C---:B------:R-:W-:Y:S02]  /*1ee0*/  ISETP.NE.AND P0, PT, R6.reuse, UR7, PT ;  /* 0x0000000706007c0c */ /* 0x040fe4000bf05270 */
[C---:B------:R-:W-:Y:S01]  /*1ef0*/  ISETP.GE.AND P1, PT, R3.reuse, UR7, PT ;  /* 0x0000000703007c0c */ /* 0x040fe2000bf26270 */
[----:B------:R-:W-:Y:S01]  /*1f00*/  VIADD R7, R3, 0x1 ;  /* 0x0000000103077836 */ /* 0x000fe20000000000 */
[----:B------:R-:W-:-:S11]  /*1f10*/  SEL R6, R6, RZ, P0 ;  /* 0x000000ff06067207 */ /* 0x000fd60000000000 */
[----:B------:R-:W-:Y:S01]  /*1f20*/  @P1 IADD3 R7, PT, PT, R3, RZ, RZ ;  /* 0x000000ff03071210 */ /* 0x000fe20007ffe0ff */
[----:B----4-:R-:W-:Y:S06]  /*1f30*/  @P2 BRA `(.L_x_48) ;  /* 0xfffffff000442947 */ /* 0x010fec000383ffff */
.L_x_23:
[----:B------:R-:W-:-:S13]  /*1f40*/  ISETP.NE.AND P0, PT, R9, RZ, PT ;  /* 0x000000ff0900720c */ /* 0x000fda0003f05270 */
[----:B------:R-:W-:Y:S05]  /*1f50*/  @!P0 BRA `(.L_x_22) ;  /* 0x00000004001c8947 */ /* 0x000fea0003800000 */
[----:B------:R-:W0:Y:S01]  /*1f60*/  LDC.64 R10, c[0x0][0x380] ;  /* 0x0000e000ff0a7b82 */ /* 0x000e220000000a00 */
[----:B------:R-:W1:Y:S01]  /*1f70*/  LDCU UR6, c[0x0][0x388] ;  /* 0x00007100ff0677ac */ /* 0x000e620008000800 */
[----:B------:R-:W2:Y:S01]  /*1f80*/  LDCU UR7, c[0x0][0x394] ;  /* 0x00007280ff0777ac */ /* 0x000ea20008000800 */
[----:B------:R-:W-:-:S05]  /*1f90*/  UMOV UR4, URZ ;  /* 0x000000ff00047c82 */ /* 0x000fca0008000000 */
.L_x_55:
[--C-:B-1----:R-:W-:Y:S02]  /*1fa0*/  IMAD R15, R8, UR6, R4.reuse ;  /* 0x00000006080f7c24 */ /* 0x102fe4000f8e0204 */
[----:B------:R-:W-:Y:S02]  /*1fb0*/  IMAD R17, R14, UR6, R4 ;  /* 0x000000060e117c24 */ /* 0x000fe4000f8e0204 */
[----:B0-----:R-:W-:-:S04]  /*1fc0*/  IMAD.WIDE.U32 R14, R15, 0x4, R10 ;  /* 0x000000040f0e7825 */ /* 0x001fc800078e000a */
[----:B------:R-:W-:Y:S02]  /*1fd0*/  IMAD.WIDE.U32 R16, R17, 0x4, R10 ;  /* 0x0000000411107825 */ /* 0x000fe400078e000a */
[----:B------:R-:W3:Y:S04]  /*1fe0*/  LDG.E.CONSTANT R14, desc[UR16][R14.64] ;  /* 0x000000100e0e7981 */ /* 0x000ee8000c1e9900 */
[----:B------:R-:W3:Y:S01]  /*1ff0*/  LDG.E.CONSTANT R17, desc[UR16][R16.64] ;  /* 0x0000001010117981 */ /* 0x000ee2000c1e9900 */
[----:B------:R-:W-:Y:S01]  /*2000*/  BSSY.RECONVERGENT B2, `(.L_x_49) ;  /* 0x000002c000027945 */ /* 0x000fe20003800200 */
[----:B------:R-:W-:Y:S02]  /*2010*/  IMAD.MOV.U32 R12, RZ, RZ, R8 ;  /* 0x000000ffff0c7224 */ /* 0x000fe400078e0008 */
[----:B---3--:R-:W-:Y:S01]  /*2020*/  FADD R0, -R17, R14 ;  /* 0x0000000e11007221 */ /* 0x008fe20000000100 */
[----:B------:R-:W-:-:S04]  /*2030*/  FSETP.GEU.AND P0, PT, R14, R17, PT ;  /* 0x000000110e00720b */ /* 0x000fc80003f0e000 */
[----:B------:R-:W-:-:S05]  /*2040*/  FSEL R3, -R0, RZ, !P0 ;  /* 0x000000ff00037208 */ /* 0x000fca0004000100 */
[----:B------:R-:W-:-:S04]  /*2050*/  FADD R3, R3, -R26 ;  /* 0x8000001a03037221 */ /* 0x000fc80000000000 */
[----:B------:R-:W-:Y:S01]  /*2060*/  FFMA R26, R3, R5, R26 ;  /* 0x00000005031a7223 */ /* 0x000fe2000000001a */
[----:B------:R-:W-:Y:S01]  /*2070*/  FMNMX R3, RZ, R0, !PT ;  /* 0x00000000ff037209 */ /* 0x000fe20007800000 */
[----:B------:R-:W-:-:S03]  /*2080*/  HFMA2 R0, -RZ, RZ, 3.390625, 0 ;  /* 0x42c80000ff007431 */ /* 0x000fc600000001ff */
[----:B------:R-:W-:Y:S01]  /*2090*/  FSETP.NEU.AND P0, PT, R26, RZ, PT ;  /* 0x000000ff1a00720b */ /* 0x000fe20003f0d000 */
[----:B------:R-:W-:-:S04]  /*20a0*/  FADD R3, R3, -R2 ;  /* 0x8000000203037221 */ /* 0x000fc80000000000 */
[----:B------:R-:W-:-:S08]  /*20b0*/  FFMA R2, R3, R5, R2 ;  /* 0x0000000503027223 */ /* 0x000fd00000000002 */
        /* <DEDUP_REMOVED lines=13> */
[----:B--2---:R-:W-:Y:S05]  /*2190*/  CALL.REL.NOINC `($__internal_1_$__cuda_sm3x_div_rn_noftz_f32_slowpath) ;  /* 0x00000024004c7944 */ /* 0x004fea0003c00000 */
.L_x_52:
[----:B--2---:R-:W-:Y:S05]  /*21a0*/  BSYNC.RECONVERGENT B3 ;  /* 0x0000000000037941 */ /* 0x004fea0003800200 */
.L_x_51:
        /* <DEDUP_REMOVED lines=15> */
.L_x_54:
[----:B------:R-:W-:Y:S05]  /*22a0*/  BSYNC.RECONVERGENT B3 ;  /* 0x0000000000037941 */ /* 0x000fea0003800200 */
.L_x_53:
[----:B------:R-:W-:-:S07]  /*22b0*/  FADD R0, -R0, 100 ;  /* 0x42c8000000007421 */ /* 0x000fce0000000100 */
.L_x_50:
[----:B--2---:R-:W-:Y:S05]  /*22c0*/  BSYNC.RECONVERGENT B2 ;  /* 0x0000000000027941 */ /* 0x004fea0003800200 */
.L_x_49:
[----:B------:R-:W-:Y:S01]  /*22d0*/  FSETP.GEU.AND P0, PT, |R0|, 1.175494350822287508e-38, PT ;  /* 0x008000000000780b */ /* 0x000fe20003f0e200 */
[----:B------:R-:W-:Y:S01]  /*22e0*/  UIADD3 UR4, UPT, UPT, UR4, 0x1, URZ ;  /* 0x0000000104047890 */ /* 0x000fe2000fffe0ff */
[C---:B------:R-:W-:Y:S01]  /*22f0*/  LEA R3, R6.reuse, UR11, 0x2 ;  /* 0x0000000b06037c11 */ /* 0x040fe2000f8e10ff */
[----:B------:R-:W-:Y:S01]  /*2300*/  VIADD R6, R6, 0x1 ;  /* 0x0000000106067836 */ /* 0x000fe20000000000 */
[----:B------:R-:W-:Y:S01]  /*2310*/  FSEL R0, R0, RZ, P0 ;  /* 0x000000ff00007208 */ /* 0x000fe20000000000 */
[----:B------:R-:W-:Y:S01]  /*2320*/  VIADD R8, R8, 0x1 ;  /* 0x0000000108087836 */ /* 0x000fe20000000000 */
[----:B------:R-:W-:Y:S02]  /*2330*/  ISETP.GE.AND P1, PT, R7, UR7, PT ;  /* 0x0000000707007c0c */ /* 0x000fe4000bf26270 */
[----:B------:R-:W-:Y:S01]  /*2340*/  ISETP.NE.AND P2, PT, R9, UR4, PT ;  /* 0x0000000409007c0c */ /* 0x000fe2000bf45270 */
[----:B------:R3:W-:Y:S01]  /*2350*/  STS [R3], R0 ;  /* 0x0000000003007388 */ /* 0x0007e20000000800 */
[----:B------:R-:W-:-:S02]  /*2360*/  IADD3 R13, PT, PT, R7, 0x1, RZ ;  /* 0x00000001070d7810 */ /* 0x000fc40007ffe0ff */
[C---:B------:R-:W-:Y:S02]  /*2370*/  ISETP.NE.AND P0, PT, R6.reuse, UR7, PT ;  /* 0x0000000706007c0c */ /* 0x040fe4000bf05270 */
[----:B------:R-:W-:Y:S02]  /*2380*/  MOV R14, R12 ;  /* 0x0000000c000e7202 */ /* 0x000fe40000000f00 */
[----:B------:R-:W-:-:S03]  /*2390*/  SEL R6, R6, RZ, P0 ;  /* 0x000000ff06067207 */ /* 0x000fc60000000000 */
[----:B------:R-:W-:-:S04]  /*23a0*/  @P1 IMAD.MOV R13, RZ, RZ, R7 ;  /* 0x000000ffff0d1224 */ /* 0x000fc800078e0207 */
[----:B------:R-:W-:Y:S01]  /*23b0*/  IMAD.MOV.U32 R7, RZ, RZ, R13 ;  /* 0x000000ffff077224 */ /* 0x000fe200078e000d */
[----:B---3--:R-:W-:Y:S06]  /*23c0*/  @P2 BRA `(.L_x_55) ;  /* 0xfffffff800f42947 */ /* 0x008fec000383ffff */
.L_x_22:
[----:B------:R-:W0:Y:S02]  /*23d0*/  LDCU UR13, c[0x0][0x38c] ;  /* 0x00007180ff0d77ac */ /* 0x000e240008000800 */
[----:B0-----:R-:W-:-:S06]  /*23e0*/  UISETP.GE.AND UP0, UPT, UR10, UR13, UPT ;  /* 0x0000000d0a00728c */ /* 0x001fcc000bf06270 */
[----:B------:R-:W-:-:S13]  /*23f0*/  PLOP3.LUT P0, PT, PT, PT, UP0, 0x80, 0x8 ;  /* 0x000000000008781c */ /* 0x000fda0003f0f008 */
[----:B------:R-:W-:Y:S05]  /*2400*/  @P0 EXIT ;  /* 0x000000000000094d */ /* 0x000fea0003800000 */
[----:B------:R-:W0:Y:S01]  /*2410*/  LDCU.64 UR14, c[0x0][0x398] ;  /* 0x00007300ff0e77ac */ /* 0x000e220008000a00 */
[----:B------:R-:W-:-:S04]  /*2420*/  ULEA UR4, UR7, UR11, 0x2 ;  /* 0x0000000b07047291 */ /* 0x000fc8000f8e10ff */
[----:B------:R-:W-:-:S04]  /*2430*/  ULEA UR4, UR7, UR4, 0x2 ;  /* 0x0000000407047291 */ /* 0x000fc8000f8e10ff */
[----:B------:R-:W-:Y:S01]  /*2440*/  ULEA UR12, UR7, UR4, 0x2 ;  /* 0x00000004070c7291 */ /* 0x000fe2000f8e10ff */
[----:B0-----:R-:W-:-:S03]  /*2450*/  I2FP.F32.U32 R0, UR15 ;  /* 0x0000000f00007c45 */ /* 0x001fc60008201000 */
[----:B------:R-:W-:Y:S02]  /*2460*/  ULEA UR13, UR14, UR12, 0x2 ;  /* 0x0000000c0e0d7291 */ /* 0x000fe4000f8e10ff */
[----:B------:R-:W-:-:S05]  /*2470*/  VIADD R3, R0, 0x1800000 ;  /* 0x0180000000037836 */ /* 0x000fca0000000000 */
[----:B------:R-:W-:-:S04]  /*2480*/  LOP3.LUT R3, R3, 0x7f800000, RZ, 0xc0, !PT ;  /* 0x7f80000003037812 */ /* 0x000fc800078ec0ff */
[----:B------:R-:W-:-:S13]  /*2490*/  ISETP.GT.U32.AND P0, PT, R3, 0x1ffffff, PT ;  /* 0x01ffffff0300780c */ /* 0x000fda0003f04070 */
[----:B------:R-:W-:Y:S05]  /*24a0*/  @P0 BRA `(.L_x_56) ;  /* 0x0000000000100947 */ /* 0x000fea0003800000 */
[----:B------:R-:W-:-:S07]  /*24b0*/  MOV R8, 0x24d0 ;  /* 0x000024d000087802 */ /* 0x000fce0000000f00 */
[----:B-----5:R-:W-:Y:S05]  /*24c0*/  CALL.REL.NOINC `($__internal_0_$__cuda_sm20_rcp_rn_f32_slowpath) ;  /* 0x0000001c00b47944 */ /* 0x020fea0003c00000 */
[----:B------:R-:W-:Y:S01]  /*24d0*/  MOV R12, R3 ;  /* 0x00000003000c7202 */ /* 0x000fe20000000f00 */
[----:B------:R-:W-:Y:S06]  /*24e0*/  BRA `(.L_x_57) ;  /* 0x0000000000107947 */ /* 0x000fec0003800000 */
.L_x_56:
[----:B------:R-:W0:Y:S02]  /*24f0*/  MUFU.RCP R3, R0 ;  /* 0x0000000000037308 */ /* 0x000e240000001000 */
[----:B0-----:R-:W-:-:S04]  /*2500*/  FFMA R8, R0, R3, -1 ;  /* 0xbf80000000087423 */ /* 0x001fc80000000003 */
[----:B------:R-:W-:-:S04]  /*2510*/  FADD.FTZ R8, -R8, -RZ ;  /* 0x800000ff08087221 */ /* 0x000fc80000010100 */
[----:B------:R-:W-:-:S07]  /*2520*/  FFMA R12, R3, R8, R3 ;  /* 0x00000008030c7223 */ /* 0x000fce0000000003 */
.L_x_57:
[----:B------:R-:W0:Y:S02]  /*2530*/  LDCU UR4, c[0x0][0x398] ;  /* 0x00007300ff0477ac */ /* 0x000e240008000800 */
[----:B0-----:R-:W-:-:S05]  /*2540*/  I2FP.F32.U32 R0, UR4 ;  /* 0x0000000400007c45 */ /* 0x001fca0008201000 */
[----:B------:R-:W-:-:S05]  /*2550*/  VIADD R3, R0, 0x1800000 ;  /* 0x0180000000037836 */ /* 0x000fca0000000000 */
[----:B------:R-:W-:-:S04]  /*2560*/  LOP3.LUT R3, R3, 0x7f800000, RZ, 0xc0, !PT ;  /* 0x7f80000003037812 */ /* 0x000fc800078ec0ff */
[----:B------:R-:W-:-:S13]  /*2570*/  ISETP.GT.U32.AND P0, PT, R3, 0x1ffffff, PT ;  /* 0x01ffffff0300780c */ /* 0x000fda0003f04070 */
[----:B------:R-:W-:Y:S05]  /*2580*/  @P0 BRA `(.L_x_58) ;  /* 0x0000000000100947 */ /* 0x000fea0003800000 */
[----:B------:R-:W-:-:S07]  /*2590*/  MOV R8, 0x25b0 ;  /* 0x000025b000087802 */ /* 0x000fce0000000f00 */
[----:B-----5:R-:W-:Y:S05]  /*25a0*/  CALL.REL.NOINC `($__internal_0_$__cuda_sm20_rcp_rn_f32_slowpath) ;  /* 0x0000001c007c7944 */ /* 0x020fea0003c00000 */
[----:B------:R-:W-:Y:S01]  /*25b0*/  IMAD.MOV.U32 R11, RZ, RZ, R3 ;  /* 0x000000ffff0b7224 */ /* 0x000fe200078e0003 */
[----:B------:R-:W-:Y:S06]  /*25c0*/  BRA `(.L_x_59) ;  /* 0x0000000000107947 */ /* 0x000fec0003800000 */
.L_x_58:
[----:B------:R-:W0:Y:S02]  /*25d0*/  MUFU.RCP R11, R0 ;  /* 0x00000000000b7308 */ /* 0x000e240000001000 */
[----:B0-----:R-:W-:-:S04]  /*25e0*/  FFMA R3, R0, R11, -1 ;  /* 0xbf80000000037423 */ /* 0x001fc8000000000b */
[----:B------:R-:W-:-:S04]  /*25f0*/  FADD.FTZ R8, -R3, -RZ ;  /* 0x800000ff03087221 */ /* 0x000fc80000010100 */
[----:B------:R-:W-:-:S07]  /*2600*/  FFMA R11, R11, R8, R11 ;  /* 0x000000080b0b7223 */ /* 0x000fce000000000b */
.L_x_59:
[----:B------:R-:W-:Y:S02]  /*2610*/  HFMA2 R10, -RZ, RZ, 0, 0 ;  /* 0x00000000ff0a7431 */ /* 0x000fe400000001ff */
[----:B-----5:R-:W-:Y:S01]  /*2620*/  IMAD.MOV.U32 R9, RZ, RZ, RZ ;  /* 0x000000ffff097224 */ /* 0x020fe200078e00ff */
[----:B------:R-:W-:Y:S01]  /*2630*/  UMOV UR4, URZ ;  /* 0x000000ff00047c82 */ /* 0x000fe20008000000 */
[----:B------:R-:W-:Y:S01]  /*2640*/  UMOV UR5, URZ ;  /* 0x000000ff00057c82 */ /* 0x000fe20008000000 */
[----:B------:R-:W-:Y:S01]  /*2650*/  UMOV UR6, URZ ;  /* 0x000000ff00067c82 */ /* 0x000fe20008000000 */
[----:B------:R-:W-:-:S05]  /*2660*/  UMOV UR7, URZ ;  /* 0x000000ff00077c82 */ /* 0x000fca0008000000 */
.L_x_77:
[----:B01----:R-:W0:Y:S08]  /*2670*/  LDC R13, c[0x0][0x388] ;  /* 0x0000e200ff0d7b82 */ /* 0x003e300000000800 */
[----:B------:R-:W1:Y:S01]  /*2680*/  LDC.64 R14, c[0x0][0x380] ;  /* 0x0000e000ff0e7b82 */ /* 0x000e620000000a00 */
[C---:B0-----:R-:W-:Y:S02]  /*2690*/  IMAD R3, R13.reuse, UR10, -R13 ;  /* 0x0000000a0d037c24 */ /* 0x041fe4000f8e0a0d */
[----:B------:R-:W-:-:S02]  /*26a0*/  IMAD R8, R13, UR10, R4 ;  /* 0x0000000a0d087c24 */ /* 0x000fc4000f8e0204 */
[----:B------:R-:W-:Y:S02]  /*26b0*/  IMAD.IADD R3, R3, 0x1, R4 ;  /* 0x0000000103037824 */ /* 0x000fe400078e0204 */
[----:B-1----:R-:W-:-:S04]  /*26c0*/  IMAD.WIDE.U32 R16, R8, 0x4, R14 ;  /* 0x0000000408107825 */ /* 0x002fc800078e000e */
[----:B------:R-:W-:Y:S02]  /*26d0*/  IMAD.WIDE.U32 R14, R3, 0x4, R14 ;  /* 0x00000004030e7825 */ /* 0x000fe400078e000e */
[----:B------:R-:W2:Y:S04]  /*26e0*/  LDG.E.CONSTANT R16, desc[UR16][R16.64] ;  /* 0x0000001010107981 */ /* 0x000ea8000c1e9900 */
[----:B------:R-:W2:Y:S01]  /*26f0*/  LDG.E.CONSTANT R15, desc[UR16][R14.64] ;  /* 0x000000100e0f7981 */ /* 0x000ea2000c1e9900 */
[----:B------:R-:W-:Y:S01]  /*2700*/  BSSY.RECONVERGENT B2, `(.L_x_60) ;  /* 0x000002b000027945 */ /* 0x000fe20003800200 */
[C---:B--2---:R-:W-:Y:S01]  /*2710*/  FADD R0, R16.reuse, -R15 ;  /* 0x8000000f10007221 */ /* 0x044fe20000000000 */
[----:B------:R-:W-:-:S04]  /*2720*/  FSETP.GEU.AND P0, PT, R16, R15, PT ;  /* 0x0000000f1000720b */ /* 0x000fc80003f0e000 */
[----:B------:R-:W-:-:S05]  /*2730*/  FSEL R3, -R0, RZ, !P0 ;  /* 0x000000ff00037208 */ /* 0x000fca0004000100 */
[----:B------:R-:W-:-:S04]  /*2740*/  FADD R3, R3, -R26 ;  /* 0x8000001a03037221 */ /* 0x000fc80000000000 */
[----:B------:R-:W-:Y:S01]  /*2750*/  FFMA R26, R3, R5, R26 ;  /* 0x00000005031a7223 */ /* 0x000fe2000000001a */
[----:B------:R-:W-:Y:S02]  /*2760*/  FMNMX R3, RZ, R0, !PT ;  /* 0x00000000ff037209 */ /* 0x000fe40007800000 */
[----:B------:R-:W-:Y:S02]  /*2770*/  MOV R0, 0x42c80000 ;  /* 0x42c8000000007802 */ /* 0x000fe40000000f00 */
        /* <DEDUP_REMOVED lines=17> */
.L_x_63:
[----:B------:R-:W-:Y:S05]  /*2890*/  BSYNC.RECONVERGENT B3 ;  /* 0x0000000000037941 */ /* 0x000fea0003800200 */
.L_x_62:
        /* <DEDUP_REMOVED lines=15> */
.L_x_65:
[----:B------:R-:W-:Y:S05]  /*2990*/  BSYNC.RECONVERGENT B3 ;  /* 0x0000000000037941 */ /* 0x000fea0003800200 */
.L_x_64:
[----:B------:R-:W-:-:S07]  /*29a0*/  FADD R0, -R0, 100 ;  /* 0x42c8000000007421 */ /* 0x000fce0000000100 */
.L_x_61:
[----:B------:R-:W-:Y:S05]  /*29b0*/  BSYNC.RECONVERGENT B2 ;  /* 0x0000000000027941 */ /* 0x000fea0003800200 */
.L_x_60:
[----:B------:R-:W0:Y:S01]  /*29c0*/  LDCU UR14, c[0x0][0x394] ;  /* 0x00007280ff0e77ac */ /* 0x000e220008000800 */
[----:B------:R-:W-:Y:S01]  /*29d0*/  FSETP.GEU.AND P0, PT, |R0|, 1.175494350822287508e-38, PT ;  /* 0x008000000000780b */ /* 0x000fe20003f0e200 */
[----:B------:R-:W-:Y:S01]  /*29e0*/  VIADD R14, R7, 0x1 ;  /* 0x00000001070e7836 */ /* 0x000fe20000000000 */
[C---:B------:R-:W-:Y:S01]  /*29f0*/  LEA R13, R6.reuse, UR11, 0x2 ;  /* 0x0000000b060d7c11 */ /* 0x040fe2000f8e10ff */
[----:B------:R-:W-:Y:S01]  /*2a00*/  VIADD R6, R6, 0x1 ;  /* 0x0000000106067836 */ /* 0x000fe20000000000 */
[----:B------:R-:W-:-:S04]  /*2a10*/  FSEL R0, R0, RZ, P0 ;  /* 0x000000ff00007208 */ /* 0x000fc80000000000 */
[----:B------:R-:W-:Y:S01]  /*2a20*/  MOV R3, R0 ;  /* 0x0000000000037202 */ /* 0x000fe20000000f00 */
[----:B------:R1:W-:Y:S01]  /*2a30*/  STS [R13], R0 ;  /* 0x000000000d007388 */ /* 0x0003e20000000800 */
[----:B------:R-:W-:Y:S01]  /*2a40*/  IMAD.MOV.U32 R16, RZ, RZ, R0 ;  /* 0x000000ffff107224 */ /* 0x000fe200078e0000 */
[----:B0-----:R-:W-:Y:S02]  /*2a50*/  ISETP.GE.AND P1, PT, R7, UR14, PT ;  /* 0x0000000e07007c0c */ /* 0x001fe4000bf26270 */
[----:B------:R-:W-:-:S04]  /*2a60*/  ISETP.NE.AND P0, PT, R6, UR14, PT ;  /* 0x0000000e06007c0c */ /* 0x000fc8000bf05270 */
[----:B------:R-:W-:-:S07]  /*2a70*/  SEL R6, R6, RZ, P0 ;  /* 0x000000ff06067207 */ /* 0x000fce0000000000 */
[----:B------:R-:W-:-:S04]  /*2a80*/  @P1 IADD3 R14, PT, PT, R7, RZ, RZ ;  /* 0x000000ff070e1210 */ /* 0x000fc80007ffe0ff */
[----:B------:R-:W-:Y:S01]  /*2a90*/  VIMNMX R15, PT, PT, R14, UR14, PT ;  /* 0x0000000e0e0f7c48 */ /* 0x000fe2000bfe0100 */
[----:B------:R-:W-:-:S03]  /*2aa0*/  IMAD.MOV.U32 R7, RZ, RZ, R14 ;  /* 0x000000ffff077224 */ /* 0x000fc600078e000e */
[----:B------:R-:W-:-:S13]  /*2ab0*/  ISETP.GE.AND P1, PT, R15, 0x2, PT ;  /* 0x000000020f00780c */ /* 0x000fda0003f26270 */
[----:B-1----:R-:W-:Y:S05]  /*2ac0*/  @!P1 BRA `(.L_x_66) ;  /* 0x0000001400149947 */ /* 0x002fea0003800000 */
[C---:B------:R-:W-:Y:S01]  /*2ad0*/  VIADD R3, R15.reuse, 0xfffffffe ;  /* 0xfffffffe0f037836 */ /* 0x040fe20000000000 */
[----:B------:R-:W-:Y:S01]  /*2ae0*/  IADD3 R13, PT, PT, R15, -0x1, RZ ;  /* 0xffffffff0f0d7810 */ /* 0x000fe20007ffe0ff */
[----:B------:R-:W-:Y:S01]  /*2af0*/  IMAD.MOV.U32 R18, RZ, RZ, RZ ;  /* 0x000000ffff127224 */ /* 0x000fe200078e00ff */
[----:B------:R-:W-:Y:S02]  /*2b00*/  MOV R16, R0 ;  /* 0x0000000000107202 */ /* 0x000fe40000000f00 */
[----:B------:R-:W-:Y:S01]  /*2b10*/  ISETP.GE.U32.AND P0, PT, R3, 0x7, PT ;  /* 0x000000070300780c */ /* 0x000fe20003f06070 */
[----:B------:R-:W-:-:S12]  /*2b20*/  IMAD.MOV.U32 R3, RZ, RZ, R0 ;  /* 0x000000ffff037224 */ /* 0x000fd800078e0000 */
[----:B------:R-:W-:Y:S05]  /*2b30*/  @!P0 BRA `(.L_x_67) ;  /* 0x00000008007c8947 */ /* 0x000fea0003800000 */
[----:B------:R-:W-:Y:S01]  /*2b40*/  IABS R17, UR14 ;  /* 0x0000000e00117c13 */ /* 0x000fe20008000000 */
[----:B------:R-:W-:Y:S01]  /*2b50*/  VIADD R20, R6, 0x3 ;  /* 0x0000000306147836 */ /* 0x000fe20000000000 */
[----:B------:R-:W-:Y:S01]  /*2b60*/  LOP3.LUT R18, R13, 0xfffffff8, RZ, 0xc0, !PT ;  /* 0xfffffff80d127812 */ /* 0x000fe200078ec0ff */
[----:B------:R-:W0:Y:S01]  /*2b70*/  LDCU UR14, c[0x0][0x394] ;  /* 0x00007280ff0e77ac */ /* 0x000e220008000800 */
[----:B------:R-:W1:Y:S01]  /*2b80*/  I2F.RP R3, R17 ;  /* 0x0000001100037306 */ /* 0x000e620000209400 */
[----:B------:R-:W-:-:S07]  /*2b90*/  MOV R16, R0 ;  /* 0x0000000000107202 */ /* 0x000fce0000000f00 */
[----:B-1----:R-:W1:Y:S02]  /*2ba0*/  MUFU.RCP R3, R3 ;  /* 0x0000000300037308 */ /* 0x002e640000001000 */
[----:B-1----:R-:W-:Y:S02]  /*2bb0*/  VIADD R15, R3, 0xffffffe ;  /* 0x0ffffffe030f7836 */ /* 0x002fe40000000000 */
[----:B------:R-:W-:-:S04]  /*2bc0*/  IMAD.MOV.U32 R3, RZ, RZ, R0 ;  /* 0x000000ffff037224 */ /* 0x000fc800078e0000 */
[----:B------:R-:W1:Y:S02]  /*2bd0*/  F2I.FTZ.U32.TRUNC.NTZ R15, R15 ;  /* 0x0000000f000f7305 */ /* 0x000e64000021f000 */
[----:B-1----:R-:W-:-:S04]  /*2be0*/  IMAD.MOV R14, RZ, RZ, -R15 ;  /* 0x000000ffff0e7224 */ /* 0x002fc800078e0a0f */
[----:B------:R-:W-:Y:S02]  /*2bf0*/  IMAD R19, R14, R17, RZ ;  /* 0x000000110e137224 */ /* 0x000fe400078e02ff */
[----:B------:R-:W-:-:S05]  /*2c00*/  HFMA2 R14, -RZ, RZ, 0, 0 ;  /* 0x00000000ff0e7431 */ /* 0x000fca00000001ff */
[----:B------:R-:W-:-:S04]  /*2c10*/  IMAD.HI.U32 R14, R15, R19, R14 ;  /* 0x000000130f0e7227 */ /* 0x000fc800078e000e */
[----:B0-----:R-:W-:-:S07]  /*2c20*/  IMAD.MOV R19, RZ, RZ, -R18 ;  /* 0x000000ffff137224 */ /* 0x001fce00078e0a12 */
.L_x_68:
[----:B------:R-:W-:Y:S01]  /*2c30*/  IABS R21, UR14 ;  /* 0x0000000e00157c13 */ /* 0x000fe20008000000 */
[----:B------:R-:W-:Y:S01]  /*2c40*/  VIADD R19, R19, 0x8 ;  /* 0x0000000813137836 */ /* 0x000fe20000000000 */
[----:B------:R-:W-:Y:S02]  /*2c50*/  IADD3 R22, PT, PT, R20, -0x3, RZ ;  /* 0xfffffffd14167810 */ /* 0x000fe40007ffe0ff */
[----:B------:R-:W0:Y:S01]  /*2c60*/  I2F.RP R23, R21 ;  /* 0x0000001500177306 */ /* 0x000e220000209400 */
[----:B------:R-:W-:Y:S02]  /*2c70*/  IABS R27, R20 ;  /* 0x00000014001b7213 */ /* 0x000fe40000000000 */
[----:B------:R-:W-:Y:S02]  /*2c80*/  IABS R24, R22 ;  /* 0x0000001600187213 */ /* 0x000fe40000000000 */
[----:B------:R-:W-:Y:S01]  /*2c90*/  ISETP.GE.AND P1, PT, R22, RZ, PT ;  /* 0x000000ff1600720c */ /* 0x000fe20003f26270 */
[----:B------:R-:W-:-:S02]  /*2ca0*/  VIADD R22, R20, 0xffffffff ;  /* 0xffffffff14167836 */ /* 0x000fc40000000000 */
[----:B------:R-:W-:-:S04]  /*2cb0*/  IMAD.HI.U32 R14, R14, R24, RZ ;  /* 0x000000180e0e7227 */ /* 0x000fc800078e00ff */
[----:B------:R-:W-:Y:S01]  /*2cc0*/  IMAD.MOV R14, RZ, RZ, -R14 ;  /* 0x000000ffff0e7224 */ /* 0x000fe200078e0a0e */
[----:B0-----:R-:W0:Y:S03]  /*2cd0*/  MUFU.RCP R23, R23 ;  /* 0x0000001700177308 */ /* 0x001e260000001000 */
[----:B------:R-:W-:Y:S01]  /*2ce0*/  IMAD R24, R21, R14, R24 ;  /* 0x0000000e15187224 */ /* 0x000fe200078e0218 */
[----:B------:R-:W-:-:S04]  /*2cf0*/  MOV R14, RZ ;  /* 0x000000ff000e7202 */ /* 0x000fc80000000f00 */
[----:B------:R-:W-:Y:S01]  /*2d00*/  ISETP.GT.U32.AND P0, PT, R17, R24, PT ;  /* 0x000000181100720c */ /* 0x000fe20003f04070 */
[----:B0-----:R-:W-:Y:S02]  /*2d10*/  VIADD R15, R23, 0xffffffe ;  /* 0x0ffffffe170f7836 */ /* 0x001fe40000000000 */
[----:B------:R-:W-:-:S10]  /*2d20*/  VIADD R23, R20, 0xfffffffe ;  /* 0xfffffffe14177836 */ /* 0x000fd40000000000 */
[----:B------:R-:W-:Y:S01]  /*2d30*/  @!P0 IMAD.IADD R24, R24, 0x1, -R21 ;  /* 0x0000000118188824 */ /* 0x000fe200078e0a15 */
[----:B------:R-:W0:Y:S01]  /*2d40*/  F2I.FTZ.U32.TRUNC.NTZ R15, R15 ;  /* 0x0000000f000f7305 */ /* 0x000e22000021f000 */
[----:B------:R-:W-:-:S03]  /*2d50*/  ISETP.GE.AND P3, PT, R23, RZ, PT ;  /* 0x000000ff1700720c */ /* 0x000fc60003f66270 */
[----:B------:R-:W-:Y:S01]  /*2d60*/  ISETP.GT.U32.AND P0, PT, R17, R24, PT ;  /* 0x000000181100720c */ /* 0x000fe20003f04070 */
[----:B------:R-:W-:Y:S02]  /*2d70*/  IMAD.MOV.U32 R17, RZ, RZ, R21 ;  /* 0x000000ffff117224 */ /* 0x000fe400078e0015 */
[----:B0-----:R-:W-:-:S10]  /*2d80*/  IMAD.MOV R28, RZ, RZ, -R15 ;  /* 0x000000ffff1c7224 */ /* 0x001fd400078e0a0f */
[-C--:B------:R-:W-:Y:S02]  /*2d90*/  @!P0 IADD3 R24, PT, PT, R24, -R21.reuse, RZ ;  /* 0x8000001518188210 */ /* 0x080fe40007ffe0ff */
[----:B------:R-:W-:Y:S01]  /*2da0*/  ISETP.NE.AND P0, PT, RZ, UR14, PT ;  /* 0x0000000eff007c0c */ /* 0x000fe2000bf05270 */
[----:B------:R-:W-:Y:S01]  /*2db0*/  IMAD R25, R28, R21, RZ ;  /* 0x000000151c197224 */ /* 0x000fe200078e02ff */
[----:B------:R-:W-:Y:S01]  /*2dc0*/  IABS R28, R23 ;  /* 0x00000017001c7213 */ /* 0x000fe20000000000 */
[----:B------:R-:W-:Y:S02]  /*2dd0*/  @!P1 IMAD.MOV R24, RZ, RZ, -R24 ;  /* 0x000000ffff189224 */ /* 0x000fe400078e0a18 */
[----:B------:R-:W-:Y:S01]  /*2de0*/  IMAD.HI.U32 R14, R15, R25, R14 ;  /* 0x000000190f0e7227 */ /* 0x000fe200078e000e */
[----:B------:R-:W-:-:S05]  /*2df0*/  IABS R25, R22 ;  /* 0x0000001600197213 */ /* 0x000fca0000000000 */
[----:B------:R-:W-:-:S05]  /*2e00*/  IMAD.HI.U32 R15, R14, R28, RZ ;  /* 0x0000001c0e0f7227 */ /* 0x000fca00078e00ff */
[----:B------:R-:W-:-:S05]  /*2e10*/  IADD3 R15, PT, PT, -R15, RZ, RZ ;  /* 0x000000ff0f0f7210 */ /* 0x000fca0007ffe1ff */
[----:B------:R-:W-:Y:S01]  /*2e20*/  IMAD R28, R21, R15, R28 ;  /* 0x0000000f151c7224 */ /* 0x000fe200078e021c */
[----:B------:R-:W-:-:S04]  /*2e30*/  LOP3.LUT R15, RZ, UR14, RZ, 0x33, !PT ;  /* 0x0000000eff0f7c12 */ /* 0x000fc8000f8e33ff */
[----:B------:R-:W-:Y:S02]  /*2e40*/  ISETP.GT.U32.AND P2, PT, R17, R28, PT ;  /* 0x0000001c1100720c */ /* 0x000fe40003f44070 */
[----:B------:R-:W-:-:S04]  /*2e50*/  SEL R24, R15, R24, !P0 ;  /* 0x000000180f187207 */ /* 0x000fc80004000000 */
[----:B------:R-:W-:-:S06]  /*2e60*/  LEA R23, R24, UR11, 0x2 ;  /* 0x0000000b18177c11 */ /* 0x000fcc000f8e10ff */
[----:B------:R-:W0:Y:S01]  /*2e70*/  LDS R23, [R23] ;  /* 0x0000000017177984 */ /* 0x000e220000000800 */
[----:B------:R-:W-:-:S05]  /*2e80*/  @!P2 IMAD.IADD R28, R28, 0x1, -R21 ;  /* 0x000000011c1ca824 */ /* 0x000fca00078e0a15 */
[----:B------:R-:W-:-:S13]  /*2e90*/  ISETP.GT.U32.AND P2, PT, R17, R28, PT ;  /* 0x0000001c1100720c */ /* 0x000fda0003f44070 */
[----:B------:R-:W-:Y:S01]  /*2ea0*/  @!P2 IMAD.IADD R28, R28, 0x1, -R21 ;  /* 0x000000011c1ca824 */ /* 0x000fe200078e0a15 */
[----:B------:R-:W-:Y:S01]  /*2eb0*/  ISETP.GE.AND P2, PT, R22, RZ, PT ;  /* 0x000000ff1600720c */ /* 0x000fe20003f46270 */
[----:B------:R-:W-:-:S03]  /*2ec0*/  IMAD.HI.U32 R22, R14, R25, RZ ;  /* 0x000000190e167227 */ /* 0x000fc600078e00ff */
[----:B------:R-:W-:Y:S01]  /*2ed0*/  @!P3 IADD3 R28, PT, PT, -R28, RZ, RZ ;  /* 0x000000ff1c1cb210 */ /* 0x000fe20007ffe1ff */
[----:B------:R-:W-:-:S03]  /*2ee0*/  IMAD.MOV R22, RZ, RZ, -R22 ;  /* 0x000000ffff167224 */ /* 0x000fc600078e0a16 */
[----:B------:R-:W-:Y:S01]  /*2ef0*/  SEL R28, R15, R28, !P0 ;  /* 0x0000001c0f1c7207 */ /* 0x000fe20004000000 */
[----:B------:R-:W-:-:S03]  /*2f00*/  IMAD R22, R21, R22, R25 ;  /* 0x0000001615167224 */ /* 0x000fc600078e0219 */
[----:B------:R-:W-:Y:S02]  /*2f10*/  LEA R24, R28, UR11, 0x2 ;  /* 0x0000000b1c187c11 */ /* 0x000fe4000f8e10ff */
[----:B------:R-:W-:-:S04]  /*2f20*/  ISETP.GT.U32.AND P1, PT, R17, R22, PT ;  /* 0x000000161100720c */ /* 0x000fc80003f24070 */
[----:B------:R-:W1:Y:S01]  /*2f30*/  LDS R24, [R24] ;  /* 0x0000000018187984 */ /* 0x000e620000000800 */
[C---:B0-----:R-:W-:Y:S01]  /*2f40*/  FMNMX R29, R23.reuse, R3, PT ;  /* 0x00000003171d7209 */ /* 0x041fe20003800000 */
[----:B------:R-:W-:Y:S01]  /*2f50*/  IMAD.HI.U32 R3, R14, R27, RZ ;  /* 0x0000001b0e037227 */ /* 0x000fe200078e00ff */
[----:B------:R-:W-:-:S03]  /*2f60*/  FMNMX R25, R23, R16, !PT ;  /* 0x0000001017197209 */ /* 0x000fc60007800000 */
[----:B------:R-:W-:-:S03]  /*2f70*/  IMAD.MOV R16, RZ, RZ, -R3 ;  /* 0x000000ffff107224 */ /* 0x000fc600078e0a03 */
[----:B------:R-:W-:Y:S01]  /*2f80*/  @!P1 IADD3 R22, PT, PT, R22, -R21, RZ ;  /* 0x8000001516169210 */ /* 0x000fe20007ffe0ff */
[----:B------:R-:W-:Y:S02]  /*2f90*/  VIADD R3, R20, 0x1 ;  /* 0x0000000114037836 */ /* 0x000fe40000000000 */
[----:B------:R-:W-:Y:S01]  /*2fa0*/  IMAD R16, R21, R16, R27 ;  /* 0x0000001015107224 */ /* 0x000fe200078e021b */
[C---:B------:R-:W-:Y:S02]  /*2fb0*/  ISETP.GT.U32.AND P1, PT, R17.reuse, R22, PT ;  /* 0x000000161100720c */ /* 0x040fe40003f24070 */
[----:B------:R-:W-:Y:S02]  /*2fc0*/  IABS R28, R3 ;  /* 0x00000003001c7213 */ /* 0x000fe40000000000 */
[----:B------:R-:W-:-:S09]  /*2fd0*/  ISETP.GT.U32.AND P3, PT, R17, R16, PT ;  /* 0x000000101100720c */ /* 0x000fd20003f64070 */
[----:B------:R-:W-:Y:S02]  /*2fe0*/  @!P1 IADD3 R22, PT, PT, R22, -R21, RZ ;  /* 0x8000001516169210 */ /* 0x000fe40007ffe0ff */
[----:B------:R-:W-:Y:S01]  /*2ff0*/  ISETP.GE.AND P1, PT, R3, RZ, PT ;  /* 0x000000ff0300720c */ /* 0x000fe20003f26270 */
[----:B------:R-:W-:-:S04]  /*3000*/  IMAD.HI.U32 R3, R14, R28, RZ ;  /* 0x0000001c0e037227 */ /* 0x000fc800078e00ff */
[----:B------:R-:W-:Y:S01]  /*3010*/  @!P2 IMAD.MOV R22, RZ, RZ, -R22 ;  /* 0x000000ffff16a224 */ /* 0x000fe200078e0a16 */
[----:B------:R-:W-:Y:S01]  /*3020*/  IADD3 R3, PT, PT, -R3, RZ, RZ ;  /* 0x000000ff03037210 */ /* 0x000fe20007ffe1ff */
[----:B------:R-:W-:Y:S01]  /*3030*/  @!P3 IMAD.IADD R16, R16, 0x1, -R21 ;  /* 0x000000011010b824 */ /* 0x000fe200078e0a15 */
[----:B------:R-:W-:Y:S02]  /*3040*/  ISETP.GE.AND P3, PT, R20, RZ, PT ;  /* 0x000000ff1400720c */ /* 0x000fe40003f66270 */
[----:B------:R-:W-:Y:S01]  /*3050*/  SEL R22, R15, R22, !P0 ;  /* 0x000000160f167207 */ /* 0x000fe20004000000 */
[----:B------:R-:W-:Y:S01]  /*3060*/  IMAD R28, R21, R3, R28 ;  /* 0x00000003151c7224 */ /* 0x000fe200078e021c */
[C---:B------:R-:W-:Y:S02]  /*3070*/  ISETP.GT.U32.AND P2, PT, R17.reuse, R16, PT ;  /* 0x000000101100720c */ /* 0x040fe40003f44070 */
[----:B------:R-:W-:Y:S02]  /*3080*/  LEA R22, R22, UR11, 0x2 ;  /* 0x0000000b16167c11 */ /* 0x000fe4000f8e10ff */
[----:B------:R-:W-:-:S02]  /*3090*/  ISETP.GT.U32.AND P4, PT, R17, R28, PT ;  /* 0x0000001c1100720c */ /* 0x000fc40003f84070 */
[-C--:B-1----:R-:W-:Y:S02]  /*30a0*/  FMNMX R23, R25, R24.reuse, !PT ;  /* 0x0000001819177209 */ /* 0x082fe40007800000 */
[----:B------:R-:W0:Y:S01]  /*30b0*/  LDS R22, [R22] ;  /* 0x0000000016167984 */ /* 0x000e220000000800 */
[----:B------:R-:W-:-:S04]  /*30c0*/  FMNMX R24, R29, R24, PT ;  /* 0x000000181d187209 */ /* 0x000fc80003800000 */
[----:B------:R-:W-:-:S04]  /*30d0*/  @!P2 IMAD.IADD R16, R16, 0x1, -R21 ;  /* 0x000000011010a824 */ /* 0x000fc800078e0a15 */
[----:B------:R-:W-:Y:S01]  /*30e0*/  @!P4 IADD3 R28, PT, PT, R28, -R21, RZ ;  /* 0x800000151c1cc210 */ /* 0x000fe20007ffe0ff */
[----:B------:R-:W-:-:S03]  /*30f0*/  @!P3 IMAD.MOV R16, RZ, RZ, -R16 ;  /* 0x000000ffff10b224 */ /* 0x000fc600078e0a10 */
[----:B------:R-:W-:Y:S02]  /*3100*/  ISETP.GT.U32.AND P2, PT, R17, R28, PT ;  /* 0x0000001c1100720c */ /* 0x000fe40003f44070 */
[----:B------:R-:W-:-:S04]  /*3110*/  SEL R16, R15, R16, !P0 ;  /* 0x000000100f107207 */ /* 0x000fc80004000000 */
[----:B------:R-:W-:-:S06]  /*3120*/  LEA R3, R16, UR11, 0x2 ;  /* 0x0000000b10037c11 */ /* 0x000fcc000f8e10ff */
[----:B------:R-:W1:Y:S01]  /*3130*/  LDS R3, [R3] ;  /* 0x0000000003037984 */ /* 0x000e620000000800 */
[----:B------:R-:W-:-:S04]  /*3140*/  @!P2 IMAD.IADD R28, R28, 0x1, -R21 ;  /* 0x000000011c1ca824 */ /* 0x000fc800078e0a15 */
[----:B------:R-:W-:-:S05]  /*3150*/  IMAD.MOV.U32 R16, RZ, RZ, R28 ;  /* 0x000000ffff107224 */ /* 0x000fca00078e001c */
[----:B------:R-:W-:-:S04]  /*3160*/  @!P1 IADD3 R16, PT, PT, -R16, RZ, RZ ;  /* 0x000000ff10109210 */ /* 0x000fc80007ffe1ff */
[----:B------:R-:W-:Y:S02]  /*3170*/  SEL R16, R15, R16, !P0 ;  /* 0x000000100f107207 */ /* 0x000fe40004000000 */
[-C--:B0-----:R-:W-:Y:S02]  /*3180*/  FMNMX R28, R23, R22.reuse, !PT ;  /* 0x00000016171c7209 */ /* 0x081fe40007800000 */
[----:B------:R-:W-:Y:S01]  /*3190*/  FMNMX R24, R24, R22, PT ;  /* 0x0000001618187209 */ /* 0x000fe20003800000 */
[----:B------:R-:W-:-:S05]  /*31a0*/  VIADD R22, R20, 0x2 ;  /* 0x0000000214167836 */ /* 0x000fca0000000000 */
[----:B------:R-:W-:Y:S02]  /*31b0*/  ISETP.GE.AND P3, PT, R22, RZ, PT ;  /* 0x000000ff1600720c */ /* 0x000fe40003f66270 */
[----:B------:R-:W-:Y:S02]  /*31c0*/  IABS R23, R22 ;  /* 0x0000001600177213 */ /* 0x000fe40000000000 */
[----:B------:R-:W-:-:S03]  /*31d0*/  LEA R22, R16, UR11, 0x2 ;  /* 0x0000000b10167c11 */ /* 0x000fc6000f8e10ff */
[----:B------:R-:W-:-:S03]  /*31e0*/  IMAD.HI.U32 R16, R14, R23, RZ ;  /* 0x000000170e107227 */ /* 0x000fc600078e00ff */
[----:B------:R-:W0:Y:S01]  /*31f0*/  LDS R22, [R22] ;  /* 0x0000000016167984 */ /* 0x000e220000000800 */
[----:B------:R-:W-:-:S04]  /*3200*/  IMAD.MOV R16, RZ, RZ, -R16 ;  /* 0x000000ffff107224 */ /* 0x000fc800078e0a10 */
[----:B------:R-:W-:Y:S01]  /*3210*/  IMAD R16, R21, R16, R23 ;  /* 0x0000001015107224 */ /* 0x000fe200078e0217 */
[-C--:B-1----:R-:W-:Y:S02]  /*3220*/  FMNMX R23, R28, R3.reuse, !PT ;  /* 0x000000031c177209 */ /* 0x082fe40007800000 */
[----:B------:R-:W-:Y:S02]  /*3230*/  FMNMX R25, R24, R3, PT ;  /* 0x0000000318197209 */ /* 0x000fe40003800000 */
[----:B------:R-:W-:Y:S02]  /*3240*/  IADD3 R3, PT, PT, R20, 0x3, RZ ;  /* 0x0000000314037810 */ /* 0x000fe40007ffe0ff */
[----:B------:R-:W-:Y:S02]  /*3250*/  ISETP.GT.U32.AND P5, PT, R17, R16, PT ;  /* 0x000000101100720c */ /* 0x000fe40003fa4070 */
[----:B------:R-:W-:Y:S02]  /*3260*/  IABS R24, R3 ;  /* 0x0000000300187213 */ /* 0x000fe40000000000 */
[----:B------:R-:W-:-:S03]  /*3270*/  ISETP.GE.AND P2, PT, R3, RZ, PT ;  /* 0x000000ff0300720c */ /* 0x000fc60003f46270 */
[----:B------:R-:W-:-:S04]  /*3280*/  IMAD.HI.U32 R3, R14, R24, RZ ;  /* 0x000000180e037227 */ /* 0x000fc800078e00ff */
[----:B------:R-:W-:Y:S02]  /*3290*/  IMAD.MOV R3, RZ, RZ, -R3 ;  /* 0x000000ffff037224 */ /* 0x000fe400078e0a03 */
[----:B------:R-:W-:Y:S02]  /*32a0*/  @!P5 IMAD.IADD R16, R16, 0x1, -R21 ;  /* 0x000000011010d824 */ /* 0x000fe400078e0a15 */
[----:B------:R-:W-:-:S03]  /*32b0*/  IMAD R24, R21, R3, R24 ;  /* 0x0000000315187224 */ /* 0x000fc600078e0218 */
[C---:B------:R-:W-:Y:S02]  /*32c0*/  ISETP.GT.U32.AND P5, PT, R17.reuse, R16, PT ;  /* 0x000000101100720c */ /* 0x040fe40003fa4070 */
[----:B------:R-:W-:Y:S02]  /*32d0*/  ISETP.GT.U32.AND P6, PT, R17, R24, PT ;  /* 0x000000181100720c */ /* 0x000fe40003fc4070 */
[-C--:B0-----:R-:W-:Y:S01]  /*32e0*/  FMNMX R3, R23, R22.reuse, !PT ;  /* 0x0000001617037209 */ /* 0x081fe20007800000 */
[----:B------:R-:W-:Y:S01]  /*32f0*/  VIADD R23, R20, 0x4 ;  /* 0x0000000414177836 */ /* 0x000fe20000000000 */
[----:B------:R-:W-:-:S07]  /*3300*/  FMNMX R22, R25, R22, PT ;  /* 0x0000001619167209 */ /* 0x000fce0003800000 */
[--C-:B------:R-:W-:Y:S02]  /*3310*/  @!P5 IMAD.IADD R16, R16, 0x1, -R21.reuse ;  /* 0x000000011010d824 */ /* 0x100fe400078e0a15 */
[----:B------:R-:W-:Y:S01]  /*3320*/  @!P6 IMAD.IADD R24, R24, 0x1, -R21 ;  /* 0x000000011818e824 */ /* 0x000fe200078e0a15 */
[----:B------:R-:W-:Y:S01]  /*3330*/  IABS R28, R23 ;  /* 0x00000017001c7213 */ /* 0x000fe20000000000 */
[----:B------:R-:W-:Y:S01]  /*3340*/  @!P3 IMAD.MOV R16, RZ, RZ, -R16 ;  /* 0x000000ffff10b224 */ /* 0x000fe200078e0a10 */
[----:B------:R-:W-:Y:S01]  /*3350*/  ISETP.GE.AND P1, PT, R23, RZ, PT ;  /* 0x000000ff1700720c */ /* 0x000fe20003f26270 */
[----:B------:R-:W-:Y:S02]  /*3360*/  VIADD R20, R20, 0x8 ;  /* 0x0000000814147836 */ /* 0x000fe40000000000 */
[----:B------:R-:W-:Y:S01]  /*3370*/  IMAD.HI.U32 R23, R14, R28, RZ ;  /* 0x0000001c0e177227 */ /* 0x000fe200078e00ff */
[----:B------:R-:W-:-:S04]  /*3380*/  SEL R16, R15, R16, !P0 ;  /* 0x000000100f107207 */ /* 0x000fc80004000000 */
[----:B------:R-:W-:-:S05]  /*3390*/  IADD3 R23, PT, PT, -R23, RZ, RZ ;  /* 0x000000ff17177210 */ /* 0x000fca0007ffe1ff */
[----:B------:R-:W-:-:S05]  /*33a0*/  IMAD R28, R21, R23, R28 ;  /* 0x00000017151c7224 */ /* 0x000fca00078e021c */
[----:B------:R-:W-:-:S13]  /*33b0*/  ISETP.GT.U32.AND P4, PT, R17, R28, PT ;  /* 0x0000001c1100720c */ /* 0x000fda0003f84070 */
[----:B------:R-:W-:Y:S02]  /*33c0*/  @!P4 IADD3 R28, PT, PT, R28, -R21, RZ ;  /* 0x800000151c1cc210 */ /* 0x000fe40007ffe0ff */
[C---:B------:R-:W-:Y:S02]  /*33d0*/  ISETP.GT.U32.AND P4, PT, R17.reuse, R24, PT ;  /* 0x000000181100720c */ /* 0x040fe40003f84070 */
[----:B------:R-:W-:-:S11]  /*33e0*/  ISETP.GT.U32.AND P6, PT, R17, R28, PT ;  /* 0x0000001c1100720c */ /* 0x000fd60003fc4070 */
[----:B------:R-:W-:Y:S02]  /*33f0*/  @!P4 IMAD.IADD R24, R24, 0x1, -R21 ;  /* 0x000000011818c824 */ /* 0x000fe400078e0a15 */
[----:B------:R-:W-:Y:S02]  /*3400*/  @!P6 IADD3 R28, PT, PT, R28, -R21, RZ ;  /* 0x800000151c1ce210 */ /* 0x000fe40007ffe0ff */
[----:B------:R-:W-:Y:S01]  /*3410*/  @!P2 IMAD.MOV R24, RZ, RZ, -R24 ;  /* 0x000000ffff18a224 */ /* 0x000fe200078e0a18 */
[----:B------:R-:W-:Y:S02]  /*3420*/  LEA R21, R16, UR11, 0x2 ;  /* 0x0000000b10157c11 */ /* 0x000fe4000f8e10ff */
[----:B------:R-:W-:Y:S02]  /*3430*/  @!P1 IADD3 R28, PT, PT, -R28, RZ, RZ ;  /* 0x000000ff1c1c9210 */ /* 0x000fe40007ffe1ff */
[C---:B------:R-:W-:Y:S02]  /*3440*/  SEL R24, R15.reuse, R24, !P0 ;  /* 0x000000180f187207 */ /* 0x040fe40004000000 */
[----:B------:R-:W-:Y:S01]  /*3450*/  SEL R15, R15, R28, !P0 ;  /* 0x0000001c0f0f7207 */ /* 0x000fe20004000000 */
[----:B------:R-:W0:Y:S01]  /*3460*/  LDS R21, [R21] ;  /* 0x0000000015157984 */ /* 0x000e220000000800 */
[----:B------:R-:W-:-:S02]  /*3470*/  LEA R24, R24, UR11, 0x2 ;  /* 0x0000000b18187c11 */ /* 0x000fc4000f8e10ff */
[----:B------:R-:W-:Y:S02]  /*3480*/  LEA R15, R15, UR11, 0x2 ;  /* 0x0000000b0f0f7c11 */ /* 0x000fe4000f8e10ff */
[----:B------:R-:W-:Y:S02]  /*3490*/  ISETP.NE.AND P0, PT, R19, RZ, PT ;  /* 0x000000ff1300720c */ /* 0x000fe40003f05270 */
[----:B------:R-:W1:Y:S04]  /*34a0*/  LDS R24, [R24] ;  /* 0x0000000018187984 */ /* 0x000e680000000800 */
[----:B------:R-:W2:Y:S01]  /*34b0*/  LDS R15, [R15] ;  /* 0x000000000f0f7984 */ /* 0x000ea20000000800 */
[-C--:B0-----:R-:W-:Y:S02]  /*34c0*/  FMNMX R3, R3, R21.reuse, !PT ;  /* 0x0000001503037209 */ /* 0x081fe40007800000 */
[----:B------:R-:W-:-:S02]  /*34d0*/  FMNMX R23, R22, R21, PT ;  /* 0x0000001516177209 */ /* 0x000fc40003800000 */
[-C--:B-1----:R-:W-:Y:S02]  /*34e0*/  FMNMX R16, R3, R24.reuse, !PT ;  /* 0x0000001803107209 */ /* 0x082fe40007800000 */
[----:B------:R-:W-:Y:S02]  /*34f0*/  FMNMX R22, R23, R24, PT ;  /* 0x0000001817167209 */ /* 0x000fe40003800000 */
[-C--:B--2---:R-:W-:Y:S02]  /*3500*/  FMNMX R16, R16, R15.reuse, !PT ;  /* 0x0000000f10107209 */ /* 0x084fe40007800000 */
[----:B------:R-:W-:Y:S01]  /*3510*/  FMNMX R3, R22, R15, PT ;  /* 0x0000000f16037209 */ /* 0x000fe20003800000 */
[----:B------:R-:W-:Y:S06]  /*3520*/  @P0 BRA `(.L_x_68) ;  /* 0xfffffff400c00947 */ /* 0x000fec000383ffff */
.L_x_67:
[----:B------:R-:W-:-:S13]  /*3530*/  LOP3.LUT P0, RZ, R13, 0x7, RZ, 0xc0, !PT ;  /* 0x000000070dff7812 */ /* 0x000fda000780c0ff */
[----:B------:R-:W-:Y:S05]  /*3540*/  @!P0 BRA `(.L_x_66) ;  /* 0x0000000800748947 */ /* 0x000fea0003800000 */
[C---:B------:R-:W-:Y:S02]  /*3550*/  LOP3.LUT R14, R13.reuse, 0x7, RZ, 0xc0, !PT ;  /* 0x000000070d0e7812 */ /* 0x040fe400078ec0ff */
[----:B------:R-:W-:Y:S02]  /*3560*/  LOP3.LUT P0, RZ, R13, 0x3, RZ, 0xc0, !PT ;  /* 0x000000030dff7812 */ /* 0x000fe4000780c0ff */
[----:B------:R-:W-:-:S13]  /*3570*/  ISETP.GE.U32.AND P1, PT, R14, 0x4, PT ;  /* 0x000000040e00780c */ /* 0x000fda0003f26070 */
[----:B------:R-:W-:Y:S05]  /*3580*/  @!P1 BRA `(.L_x_69) ;  /* 0x0000000400309947 */ /* 0x000fea0003800000 */
[----:B------:R-:W-:Y:S01]  /*3590*/  IABS R17, UR14 ;  /* 0x0000000e00117c13 */ /* 0x000fe20008000000 */
[----:B------:R-:W-:Y:S02]  /*35a0*/  IMAD.IADD R19, R6, 0x1, R18 ;  /* 0x0000000106137824 */ /* 0x000fe400078e0212 */
[----:B------:R-:W-:Y:S01]  /*35b0*/  VIADD R18, R18, 0x4 ;  /* 0x0000000412127836 */ /* 0x000fe20000000000 */
[----:B------:R-:W0:Y:S02]  /*35c0*/  I2F.RP R20, R17 ;  /* 0x0000001100147306 */ /* 0x000e240000209400 */
[----:B------:R-:W-:Y:S02]  /*35d0*/  IABS R28, R19 ;  /* 0x00000013001c7213 */ /* 0x000fe40000000000 */
[----:B------:R-:W-:-:S04]  /*35e0*/  ISETP.GE.AND P3, PT, R19, RZ, PT ;  /* 0x000000ff1300720c */ /* 0x000fc80003f66270 */
[----:B0-----:R-:W0:Y:S02]  /*35f0*/  MUFU.RCP R20, R20 ;  /* 0x0000001400147308 */ /* 0x001e240000001000 */
[----:B0-----:R-:W-:-:S06]  /*3600*/  IADD3 R22, PT, PT, R20, 0xffffffe, RZ ;  /* 0x0ffffffe14167810 */ /* 0x001fcc0007ffe0ff */
[----:B------:R-:W0:Y:S02]  /*3610*/  F2I.FTZ.U32.TRUNC.NTZ R15, R22 ;  /* 0x00000016000f7305 */ /* 0x000e24000021f000 */
[----:B0-----:R-:W-:-:S04]  /*3620*/  IMAD.MOV R14, RZ, RZ, -R15 ;  /* 0x000000ffff0e7224 */ /* 0x001fc800078e0a0f */
[----:B------:R-:W-:Y:S02]  /*3630*/  IMAD R21, R14, R17, RZ ;  /* 0x000000110e157224 */ /* 0x000fe400078e02ff */
[----:B------:R-:W-:-:S05]  /*3640*/  HFMA2 R14, -RZ, RZ, 0, 0 ;  /* 0x00000000ff0e7431 */ /* 0x000fca00000001ff */
[----:B------:R-:W-:-:S04]  /*3650*/  IMAD.HI.U32 R21, R15, R21, R14 ;  /* 0x000000150f157227 */ /* 0x000fc800078e000e */
[----:B------:R-:W-:Y:S02]  /*3660*/  VIADD R15, R19, 0x1 ;  /* 0x00000001130f7836 */ /* 0x000fe40000000000 */
[----:B------:R-:W-:-:S03]  /*3670*/  IMAD.HI.U32 R20, R21, R28, RZ ;  /* 0x0000001c15147227 */ /* 0x000fc600078e00ff */
[----:B------:R-:W-:Y:S01]  /*3680*/  IABS R24, R15 ;  /* 0x0000000f00187213 */ /* 0x000fe20000000000 */
[----:B------:R-:W-:Y:S01]  /*3690*/  VIADD R14, R19, 0x2 ;  /* 0x00000002130e7836 */ /* 0x000fe20000000000 */
[----:B------:R-:W-:-:S03]  /*36a0*/  IADD3 R20, PT, PT, -R20, RZ, RZ ;  /* 0x000000ff14147210 */ /* 0x000fc60007ffe1ff */
[----:B------:R-:W-:Y:S01]  /*36b0*/  IMAD.HI.U32 R23, R21, R24, RZ ;  /* 0x0000001815177227 */ /* 0x000fe200078e00ff */
[----:B------:R-:W-:-:S03]  /*36c0*/  IABS R22, R14 ;  /* 0x0000000e00167213 */ /* 0x000fc60000000000 */
[----:B------:R-:W-:Y:S02]  /*36d0*/  IMAD.MOV R23, RZ, RZ, -R23 ;  /* 0x000000ffff177224 */ /* 0x000fe400078e0a17 */
[C---:B------:R-:W-:Y:S02]  /*36e0*/  IMAD R20, R17.reuse, R20, R28 ;  /* 0x0000001411147224 */ /* 0x040fe400078e021c */
[----:B------:R-:W-:Y:S01]  /*36f0*/  IMAD R24, R17, R23, R24 ;  /* 0x0000001711187224 */ /* 0x000fe200078e0218 */
[----:B------:R-:W-:Y:S01]  /*3700*/  IADD3 R23, PT, PT, R19, 0x3, RZ ;  /* 0x0000000313177810 */ /* 0x000fe20007ffe0ff */
[----:B------:R-:W-:Y:S01]  /*3710*/  IMAD.HI.U32 R25, R21, R22, RZ ;  /* 0x0000001615197227 */ /* 0x000fe200078e00ff */
[C---:B------:R-:W-:Y:S02]  /*3720*/  ISETP.GT.U32.AND P1, PT, R17.reuse, R20, PT ;  /* 0x000000141100720c */ /* 0x040fe40003f24070 */
[----:B------:R-:W-:Y:S01]  /*3730*/  IABS R28, R23 ;  /* 0x00000017001c7213 */ /* 0x000fe20000000000 */
[----:B------:R-:W-:Y:S01]  /*3740*/  IMAD.MOV R25, RZ, RZ, -R25 ;  /* 0x000000ffff197224 */ /* 0x000fe200078e0a19 */
[----:B------:R-:W-:-:S03]  /*3750*/  ISETP.GT.U32.AND P2, PT, R17, R24, PT ;  /* 0x000000181100720c */ /* 0x000fc60003f44070 */
[----:B------:R-:W-:-:S04]  /*3760*/  IMAD.HI.U32 R21, R21, R28, RZ ;  /* 0x0000001c15157227 */ /* 0x000fc800078e00ff */
[----:B------:R-:W-:Y:S02]  /*3770*/  IMAD.MOV R21, RZ, RZ, -R21 ;  /* 0x000000ffff157224 */ /* 0x000fe400078e0a15 */
[C---:B------:R-:W-:Y:S02]  /*3780*/  IMAD R22, R17.reuse, R25, R22 ;  /* 0x0000001911167224 */ /* 0x040fe400078e0216 */
[C---:B------:R-:W-:Y:S02]  /*3790*/  IMAD R28, R17.reuse, R21, R28 ;  /* 0x00000015111c7224 */ /* 0x040fe400078e021c */
[----:B------:R-:W-:Y:S01]  /*37a0*/  @!P1 IMAD.IADD R20, R20, 0x1, -R17 ;  /* 0x0000000114149824 */ /* 0x000fe200078e0a11 */
[C---:B------:R-:W-:Y:S02]  /*37b0*/  ISETP.GT.U32.AND P5, PT, R17.reuse, R22, PT ;  /* 0x000000161100720c */ /* 0x040fe40003fa4070 */
[----:B------:R-:W-:Y:S02]  /*37c0*/  ISETP.GT.U32.AND P1, PT, R17, R28, PT ;  /* 0x0000001c1100720c */ /* 0x000fe40003f24070 */
[----:B------:R-:W-:-:S02]  /*37d0*/  @!P2 IADD3 R24, PT, PT, R24, -R17, RZ ;  /* 0x800000111818a210 */ /* 0x000fc40007ffe0ff */
[C---:B------:R-:W-:Y:S02]  /*37e0*/  ISETP.GT.U32.AND P4, PT, R17.reuse, R20, PT ;  /* 0x000000141100720c */ /* 0x040fe40003f84070 */
[----:B------:R-:W-:-:S05]  /*37f0*/  ISETP.GT.U32.AND P2, PT, R17, R24, PT ;  /* 0x000000181100720c */ /* 0x000fca0003f44070 */
[--C-:B------:R-:W-:Y:S01]  /*3800*/  @!P5 IMAD.IADD R22, R22, 0x1, -R17.reuse ;  /* 0x000000011616d824 */ /* 0x100fe200078e0a11 */
[----:B------:R-:W-:Y:S01]  /*3810*/  ISETP.GE.AND P5, PT, R15, RZ, PT ;  /* 0x000000ff0f00720c */ /* 0x000fe20003fa6270 */
[----:B------:R-:W-:-:S03]  /*3820*/  @!P1 IMAD.IADD R28, R28, 0x1, -R17 ;  /* 0x000000011c1c9824 */ /* 0x000fc600078e0a11 */
[C---:B------:R-:W-:Y:S02]  /*3830*/  ISETP.GT.U32.AND P1, PT, R17.reuse, R22, PT ;  /* 0x000000161100720c */ /* 0x040fe40003f24070 */
[----:B------:R-:W-:Y:S01]  /*3840*/  @!P4 IADD3 R20, PT, PT, R20, -R17, RZ ;  /* 0x800000111414c210 */ /* 0x000fe20007ffe0ff */
[----:B------:R-:W-:Y:S01]  /*3850*/  @!P2 IMAD.IADD R24, R24, 0x1, -R17 ;  /* 0x000000011818a824 */ /* 0x000fe200078e0a11 */
[----:B------:R-:W-:Y:S02]  /*3860*/  ISETP.GT.U32.AND P6, PT, R17, R28, PT ;  /* 0x0000001c1100720c */ /* 0x000fe40003fc4070 */
[----:B------:R-:W-:Y:S01]  /*3870*/  ISETP.GE.AND P4, PT, R14, RZ, PT ;  /* 0x000000ff0e00720c */ /* 0x000fe20003f86270 */
[----:B------:R-:W-:Y:S01]  /*3880*/  @!P3 IMAD.MOV R20, RZ, RZ, -R20 ;  /* 0x000000ffff14b224 */ /* 0x000fe200078e0a14 */
[----:B------:R-:W-:Y:S01]  /*3890*/  ISETP.GE.AND P2, PT, R23, RZ, PT ;  /* 0x000000ff1700720c */ /* 0x000fe20003f46270 */
[----:B------:R-:W-:Y:S01]  /*38a0*/  @!P5 IMAD.MOV R24, RZ, RZ, -R24 ;  /* 0x000000ffff18d224 */ /* 0x000fe200078e0a18 */
[----:B------:R-:W-:-:S02]  /*38b0*/  ISETP.NE.AND P3, PT, RZ, UR14, PT ;  /* 0x0000000eff007c0c */ /* 0x000fc4000bf65270 */
[----:B------:R-:W-:Y:S02]  /*38c0*/  LOP3.LUT R14, RZ, UR14, RZ, 0x33, !PT ;  /* 0x0000000eff0e7c12 */ /* 0x000fe4000f8e33ff */
[----:B------:R-:W-:Y:S02]  /*38d0*/  @!P1 IADD3 R22, PT, PT, R22, -R17, RZ ;  /* 0x8000001116169210 */ /* 0x000fe40007ffe0ff */
[----:B------:R-:W-:Y:S01]  /*38e0*/  SEL R20, R14, R20, !P3 ;  /* 0x000000140e147207 */ /* 0x000fe20005800000 */
[----:B------:R-:W-:Y:S01]  /*38f0*/  @!P6 IMAD.IADD R28, R28, 0x1, -R17 ;  /* 0x000000011c1ce824 */ /* 0x000fe200078e0a11 */
[----:B------:R-:W-:Y:S02]  /*3900*/  SEL R24, R14, R24, !P3 ;  /* 0x000000180e187207 */ /* 0x000fe40005800000 */
[----:B------:R-:W-:Y:S01]  /*3910*/  @!P4 IADD3 R22, PT, PT, -R22, RZ, RZ ;  /* 0x000000ff1616c210 */ /* 0x000fe20007ffe1ff */
[----:B------:R-:W-:Y:S01]  /*3920*/  @!P2 IMAD.MOV R28, RZ, RZ, -R28 ;  /* 0x000000ffff1ca224 */ /* 0x000fe200078e0a1c */
[----:B------:R-:W-:-:S02]  /*3930*/  LEA R20, R20, UR11, 0x2 ;  /* 0x0000000b14147c11 */ /* 0x000fc4000f8e10ff */
[----:B------:R-:W-:Y:S02]  /*3940*/  SEL R22, R14, R22, !P3 ;  /* 0x000000160e167207 */ /* 0x000fe40005800000 */
[----:B------:R-:W-:Y:S02]  /*3950*/  LEA R24, R24, UR11, 0x2 ;  /* 0x0000000b18187c11 */ /* 0x000fe4000f8e10ff */
[----:B------:R-:W0:Y:S01]  /*3960*/  LDS R20, [R20] ;  /* 0x0000000014147984 */ /* 0x000e220000000800 */
[----:B------:R-:W-:Y:S02]  /*3970*/  SEL R14, R14, R28, !P3 ;  /* 0x0000001c0e0e7207 */ /* 0x000fe40005800000 */
[----:B------:R-:W-:Y:S01]  /*3980*/  LEA R22, R22, UR11, 0x2 ;  /* 0x0000000b16167c11 */ /* 0x000fe2000f8e10ff */
[----:B------:R-:W1:Y:S01]  /*3990*/  LDS R24, [R24] ;  /* 0x0000000018187984 */ /* 0x000e620000000800 */
[----:B------:R-:W-:-:S04]  /*39a0*/  LEA R14, R14, UR11, 0x2 ;  /* 0x0000000b0e0e7c11 */ /* 0x000fc8000f8e10ff */
[----:B------:R-:W2:Y:S04]  /*39b0*/  LDS R22, [R22] ;  /* 0x0000000016167984 */ /* 0x000ea80000000800 */
[----:B------:R-:W3:Y:S01]  /*39c0*/  LDS R14, [R14] ;  /* 0x000000000e0e7984 */ /* 0x000ee20000000800 */
[-C--:B0-----:R-:W-:Y:S02]  /*39d0*/  FMNMX R15, R16, R20.reuse, !PT ;  /* 0x00000014100f7209 */ /* 0x081fe40007800000 */
[----:B------:R-:W-:Y:S02]  /*39e0*/  FMNMX R3, R3, R20, PT ;  /* 0x0000001403037209 */ /* 0x000fe40003800000 */
[-C--:B-1----:R-:W-:Y:S02]  /*39f0*/  FMNMX R15, R15, R24.reuse, !PT ;  /* 0x000000180f0f7209 */ /* 0x082fe40007800000 */
[----:B------:R-:W-:-:S02]  /*3a00*/  FMNMX R3, R3, R24, PT ;  /* 0x0000001803037209 */ /* 0x000fc40003800000 */
[-C--:B--2---:R-:W-:Y:S02]  /*3a10*/  FMNMX R15, R15, R22.reuse, !PT ;  /* 0x000000160f0f7209 */ /* 0x084fe40007800000 */
[----:B------:R-:W-:Y:S02]  /*3a20*/  FMNMX R3, R3, R22, PT ;  /* 0x0000001603037209 */ /* 0x000fe40003800000 */
[-C--:B---3--:R-:W-:Y:S02]  /*3a30*/  FMNMX R16, R15, R14.reuse, !PT ;  /* 0x0000000e0f107209 */ /* 0x088fe40007800000 */
[----:B------:R-:W-:-:S07]  /*3a40*/  FMNMX R3, R3, R14, PT ;  /* 0x0000000e03037209 */ /* 0x000fce0003800000 */
.L_x_69:
[----:B------:R-:W-:Y:S05]  /*3a50*/  @!P0 BRA `(.L_x_66) ;  /* 0x0000000400308947 */ /* 0x000fea0003800000 */
[C---:B------:R-:W-:Y:S02]  /*3a60*/  LOP3.LUT R14, R13.reuse, 0x3, RZ, 0xc0, !PT ;  /* 0x000000030d0e7812 */ /* 0x040fe400078ec0ff */
[----:B------:R-:W-:Y:S02]  /*3a70*/  LOP3.LUT R13, R13, 0x1, RZ, 0xc0, !PT ;  /* 0x000000010d0d7812 */ /* 0x000fe400078ec0ff */
[----:B------:R-:W-:Y:S02]  /*3a80*/  ISETP.NE.AND P1, PT, R14, 0x1, PT ;  /* 0x000000010e00780c */ /* 0x000fe40003f25270 */
[----:B------:R-:W-:-:S11]  /*3a90*/  ISETP.NE.U32.AND P0, PT, R13, 0x1, PT ;  /* 0x000000010d00780c */ /* 0x000fd60003f05070 */
[----:B------:R-:W-:Y:S05]  /*3aa0*/  @!P1 BRA `(.L_x_70) ;  /* 0x0000000000b09947 */ /* 0x000fea0003800000 */
[----:B------:R-:W-:Y:S01]  /*3ab0*/  IABS R13, UR14 ;  /* 0x0000000e000d7c13 */ /* 0x000fe20008000000 */
[----:B------:R-:W-:Y:S02]  /*3ac0*/  IMAD.IADD R17, R6, 0x1, R18 ;  /* 0x0000000106117824 */ /* 0x000fe400078e0212 */
[----:B------:R-:W-:Y:S01]  /*3ad0*/  VIADD R18, R18, 0x2 ;  /* 0x0000000212127836 */ /* 0x000fe20000000000 */
[----:B------:R-:W0:Y:S02]  /*3ae0*/  I2F.RP R20, R13 ;  /* 0x0000000d00147306 */ /* 0x000e240000209400 */
[----:B------:R-:W-:-:S04]  /*3af0*/  IADD3 R19, PT, PT, R17, 0x1, RZ ;  /* 0x0000000111137810 */ /* 0x000fc80007ffe0ff */
[----:B------:R-:W-:Y:S02]  /*3b00*/  ISETP.GE.AND P4, PT, R19, RZ, PT ;  /* 0x000000ff1300720c */ /* 0x000fe40003f86270 */
[----:B0-----:R-:W0:Y:S02]  /*3b10*/  MUFU.RCP R20, R20 ;  /* 0x0000001400147308 */ /* 0x001e240000001000 */
[----:B0-----:R-:W-:Y:S02]  /*3b20*/  IADD3 R14, PT, PT, R20, 0xffffffe, RZ ;  /* 0x0ffffffe140e7810 */ /* 0x001fe40007ffe0ff */
[----:B------:R-:W-:-:S04]  /*3b30*/  IABS R20, R17 ;  /* 0x0000001100147213 */ /* 0x000fc80000000000 */
[----:B------:R0:W1:Y:S02]  /*3b40*/  F2I.FTZ.U32.TRUNC.NTZ R15, R14 ;  /* 0x0000000e000f7305 */ /* 0x000064000021f000 */
[----:B0-----:R-:W-:Y:S02]  /*3b50*/  IMAD.MOV.U32 R14, RZ, RZ, RZ ;  /* 0x000000ffff0e7224 */ /* 0x001fe400078e00ff */
[----:B-1----:R-:W-:-:S04]  /*3b60*/  IMAD.MOV R22, RZ, RZ, -R15 ;  /* 0x000000ffff167224 */ /* 0x002fc800078e0a0f */
[----:B------:R-:W-:Y:S01]  /*3b70*/  IMAD R21, R22, R13, RZ ;  /* 0x0000000d16157224 */ /* 0x000fe200078e02ff */
[----:B------:R-:W-:-:S03]  /*3b80*/  IABS R22, R19 ;  /* 0x0000001300167213 */ /* 0x000fc60000000000 */
[----:B------:R-:W-:-:S06]  /*3b90*/  IMAD.HI.U32 R15, R15, R21, R14 ;  /* 0x000000150f0f7227 */ /* 0x000fcc00078e000e */
[----:B------:R-:W-:-:S04]  /*3ba0*/  IMAD.HI.U32 R14, R15, R20, RZ ;  /* 0x000000140f0e7227 */ /* 0x000fc800078e00ff */
[----:B------:R-:W-:-:S04]  /*3bb0*/  IMAD.HI.U32 R15, R15, R22, RZ ;  /* 0x000000160f0f7227 */ /* 0x000fc800078e00ff */
[----:B------:R-:W-:Y:S01]  /*3bc0*/  IMAD.MOV R14, RZ, RZ, -R14 ;  /* 0x000000ffff0e7224 */ /* 0x000fe200078e0a0e */
[----:B------:R-:W-:-:S03]  /*3bd0*/  IADD3 R15, PT, PT, -R15, RZ, RZ ;  /* 0x000000ff0f0f7210 */ /* 0x000fc60007ffe1ff */
[C---:B------:R-:W-:Y:S02]  /*3be0*/  IMAD R14, R13.reuse, R14, R20 ;  /* 0x0000000e0d0e7224 */ /* 0x040fe400078e0214 */
[----:B------:R-:W-:-:S03]  /*3bf0*/  IMAD R20, R13, R15, R22 ;  /* 0x0000000f0d147224 */ /* 0x000fc600078e0216 */
[C---:B------:R-:W-:Y:S02]  /*3c00*/  ISETP.GT.U32.AND P1, PT, R13.reuse, R14, PT ;  /* 0x0000000e0d00720c */ /* 0x040fe40003f24070 */
[----:B------:R-:W-:-:S11]  /*3c10*/  ISETP.GT.U32.AND P2, PT, R13, R20, PT ;  /* 0x000000140d00720c */ /* 0x000fd60003f44070 */
[--C-:B------:R-:W-:Y:S02]  /*3c20*/  @!P1 IMAD.IADD R14, R14, 0x1, -R13.reuse ;  /* 0x000000010e0e9824 */ /* 0x100fe400078e0a0d */
[----:B------:R-:W-:Y:S01]  /*3c30*/  @!P2 IMAD.IADD R20, R20, 0x1, -R13 ;  /* 0x000000011414a824 */ /* 0x000fe200078e0a0d */
[----:B------:R-:W-:Y:S02]  /*3c40*/  ISETP.GE.AND P2, PT, R17, RZ, PT ;  /* 0x000000ff1100720c */ /* 0x000fe40003f46270 */
[C---:B------:R-:W-:Y:S02]  /*3c50*/  ISETP.GT.U32.AND P1, PT, R13.reuse, R14, PT ;  /* 0x0000000e0d00720c */ /* 0x040fe40003f24070 */
[----:B------:R-:W-:-:S11]  /*3c60*/  ISETP.GT.U32.AND P3, PT, R13, R20, PT ;  /* 0x000000140d00720c */ /* 0x000fd60003f64070 */
[----:B------:R-:W-:Y:S02]  /*3c70*/  @!P1 IADD3 R14, PT, PT, R14, -R13, RZ ;  /* 0x8000000d0e0e9210 */ /* 0x000fe40007ffe0ff */
[----:B------:R-:W-:Y:S01]  /*3c80*/  @!P3 IMAD.IADD R20, R20, 0x1, -R13 ;  /* 0x000000011414b824 */ /* 0x000fe200078e0a0d */
[----:B------:R-:W-:Y:S02]  /*3c90*/  ISETP.NE.AND P1, PT, RZ, UR14, PT ;  /* 0x0000000eff007c0c */ /* 0x000fe4000bf25270 */
[----:B------:R-:W-:Y:S01]  /*3ca0*/  @!P2 IMAD.MOV R14, RZ, RZ, -R14 ;  /* 0x000000ffff0ea224 */ /* 0x000fe200078e0a0e */
[----:B------:R-:W-:Y:S02]  /*3cb0*/  LOP3.LUT R13, RZ, UR14, RZ, 0x33, !PT ;  /* 0x0000000eff0d7c12 */ /* 0x000fe4000f8e33ff */
[----:B------:R-:W-:Y:S02]  /*3cc0*/  @!P4 IADD3 R20, PT, PT, -R20, RZ, RZ ;  /* 0x000000ff1414c210 */ /* 0x000fe40007ffe1ff */
[----:B------:R-:W-:-:S02]  /*3cd0*/  SEL R14, R13, R14, !P1 ;  /* 0x0000000e0d0e7207 */ /* 0x000fc40004800000 */
[----:B------:R-:W-:Y:S02]  /*3ce0*/  SEL R20, R13, R20, !P1 ;  /* 0x000000140d147207 */ /* 0x000fe40004800000 */
[----:B------:R-:W-:Y:S02]  /*3cf0*/  LEA R14, R14, UR11, 0x2 ;  /* 0x0000000b0e0e7c11 */ /* 0x000fe4000f8e10ff */
[----:B------:R-:W-:-:S04]  /*3d00*/  LEA R20, R20, UR11, 0x2 ;  /* 0x0000000b14147c11 */ /* 0x000fc8000f8e10ff */
[----:B------:R-:W0:Y:S04]  /*3d10*/  LDS R14, [R14] ;  /* 0x000000000e0e7984 */ /* 0x000e280000000800 */
[----:B------:R-:W1:Y:S01]  /*3d20*/  LDS R20, [R20] ;  /* 0x0000000014147984 */ /* 0x000e620000000800 */
[-C--:B0-----:R-:W-:Y:S02]  /*3d30*/  FMNMX R13, R16, R14.reuse, !PT ;  /* 0x0000000e100d7209 */ /* 0x081fe40007800000 */
[----:B------:R-:W-:Y:S02]  /*3d40*/  FMNMX R3, R3, R14, PT ;  /* 0x0000000e03037209 */ /* 0x000fe40003800000 */
[-C--:B-1----:R-:W-:Y:S02]  /*3d50*/  FMNMX R16, R13, R20.reuse, !PT ;  /* 0x000000140d107209 */ /* 0x082fe40007800000 */
[----:B------:R-:W-:-:S07]  /*3d60*/  FMNMX R3, R3, R20, PT ;  /* 0x0000001403037209 */ /* 0x000fce0003800000 */
.L_x_70:
[----:B------:R-:W-:Y:S05]  /*3d70*/  @P0 BRA `(.L_x_66) ;  /* 0x0000000000680947 */ /* 0x000fea0003800000 */
[----:B------:R-:W-:Y:S01]  /*3d80*/  IABS R13, UR14 ;  /* 0x0000000e000d7c13 */ /* 0x000fe20008000000 */
[----:B------:R-:W-:Y:S01]  /*3d90*/  IMAD.IADD R18, R6, 0x1, R18 ;  /* 0x0000000106127824 */ /* 0x000fe200078e0212 */
[----:B------:R-:W-:Y:S02]  /*3da0*/  ISETP.NE.AND P2, PT, RZ, UR14, PT ;  /* 0x0000000eff007c0c */ /* 0x000fe4000bf45270 */
[----:B------:R-:W0:Y:S02]  /*3db0*/  I2F.RP R17, R13 ;  /* 0x0000000d00117306 */ /* 0x000e240000209400 */
[----:B------:R-:W-:Y:S02]  /*3dc0*/  IABS R20, R18 ;  /* 0x0000001200147213 */ /* 0x000fe40000000000 */
[----:B------:R-:W-:-:S04]  /*3dd0*/  ISETP.GE.AND P1, PT, R18, RZ, PT ;  /* 0x000000ff1200720c */ /* 0x000fc80003f26270 */
[----:B0-----:R-:W0:Y:S02]  /*3de0*/  MUFU.RCP R17, R17 ;  /* 0x0000001100117308 */ /* 0x001e240000001000 */
[----:B0-----:R-:W-:-:S06]  /*3df0*/  VIADD R15, R17, 0xffffffe ;  /* 0x0ffffffe110f7836 */ /* 0x001fcc0000000000 */
[----:B------:R-:W0:Y:S02]  /*3e00*/  F2I.FTZ.U32.TRUNC.NTZ R15, R15 ;  /* 0x0000000f000f7305 */ /* 0x000e24000021f000 */
[----:B0-----:R-:W-:-:S05]  /*3e10*/  IADD3 R14, PT, PT, RZ, -R15, RZ ;  /* 0x8000000fff0e7210 */ /* 0x001fca0007ffe0ff */
[----:B------:R-:W-:Y:S02]  /*3e20*/  IMAD R19, R14, R13, RZ ;  /* 0x0000000d0e137224 */ /* 0x000fe400078e02ff */
[----:B------:R-:W-:-:S04]  /*3e30*/  IMAD.MOV.U32 R14, RZ, RZ, RZ ;  /* 0x000000ffff0e7224 */ /* 0x000fc800078e00ff */
[----:B------:R-:W-:-:S06]  /*3e40*/  IMAD.HI.U32 R19, R15, R19, R14 ;  /* 0x000000130f137227 */ /* 0x000fcc00078e000e */
[----:B------:R-:W-:-:S05]  /*3e50*/  IMAD.HI.U32 R14, R19, R20, RZ ;  /* 0x00000014130e7227 */ /* 0x000fca00078e00ff */
[----:B------:R-:W-:-:S05]  /*3e60*/  IADD3 R14, PT, PT, -R14, RZ, RZ ;  /* 0x000000ff0e0e7210 */ /* 0x000fca0007ffe1ff */
[----:B------:R-:W-:-:S05]  /*3e70*/  IMAD R14, R13, R14, R20 ;  /* 0x0000000e0d0e7224 */ /* 0x000fca00078e0214 */
[----:B------:R-:W-:-:S13]  /*3e80*/  ISETP.GT.U32.AND P0, PT, R13, R14, PT ;  /* 0x0000000e0d00720c */ /* 0x000fda0003f04070 */
[----:B------:R-:W-:-:S05]  /*3e90*/  @!P0 IMAD.IADD R14, R14, 0x1, -R13 ;  /* 0x000000010e0e8824 */ /* 0x000fca00078e0a0d */
[----:B------:R-:W-:-:S13]  /*3ea0*/  ISETP.GT.U32.AND P0, PT, R13, R14, PT ;  /* 0x0000000e0d00720c */ /* 0x000fda0003f04070 */
[----:B------:R-:W-:-:S05]  /*3eb0*/  @!P0 IMAD.IADD R14, R14, 0x1, -R13 ;  /* 0x000000010e0e8824 */ /* 0x000fca00078e0a0d */
[----:B------:R-:W-:Y:S02]  /*3ec0*/  @!P1 IADD3 R14, PT, PT, -R14, RZ, RZ ;  /* 0x000000ff0e0e9210 */ /* 0x000fe40007ffe1ff */
[----:B------:R-:W-:-:S04]  /*3ed0*/  @!P2 LOP3.LUT R14, RZ, UR14, RZ, 0x33, !PT ;  /* 0x0000000eff0eac12 */ /* 0x000fc8000f8e33ff */
[----:B------:R-:W-:-:S06]  /*3ee0*/  LEA R14, R14, UR11, 0x2 ;  /* 0x0000000b0e0e7c11 */ /* 0x000fcc000f8e10ff */
[----:B------:R-:W0:Y:S02]  /*3ef0*/  LDS R14, [R14] ;  /* 0x000000000e0e7984 */ /* 0x000e240000000800 */
[-C--:B0-----:R-:W-:Y:S02]  /*3f00*/  FMNMX R16, R16, R14.reuse, !PT ;  /* 0x0000000e10107209 */ /* 0x081fe40007800000 */
[----:B------:R-:W-:-:S07]  /*3f10*/  FMNMX R3, R3, R14, PT ;  /* 0x0000000e03037209 */ /* 0x000fce0003800000 */
.L_x_66:
[C---:B------:R-:W-:Y:S01]  /*3f20*/  FSETP.NE.AND P0, PT, |R3|.reuse, +INF , PT ;  /* 0x7f8000000300780b */ /* 0x040fe20003f05200 */
[----:B------:R-:W-:Y:S01]  /*3f30*/  FADD R24, -R3, R16 ;  /* 0x0000001003187221 */ /* 0x000fe20000000100 */
[----:B------:R-:W-:Y:S01]  /*3f40*/  BSSY.RECONVERGENT B2, `(.L_x_71) ;  /* 0x0000014000027945 */ /* 0x000fe20003800200 */
[----:B------:R-:W-:Y:S01]  /*3f50*/  IMAD.MOV.U32 R14, RZ, RZ, 0x42480000 ;  /* 0x42480000ff0e7424 */ /* 0x000fe200078e00ff */
[----:B------:R-:W-:-:S04]  /*3f60*/  FSETP.EQU.OR P0, PT, |R16|, +INF , !P0 ;  /* 0x7f8000001000780b */ /* 0x000fc8000470a600 */
[----:B------:R-:W-:-:S13]  /*3f70*/  FSETP.LTU.OR P0, PT, R24, 1.175494350822287508e-38, P0 ;  /* 0x008000001800780b */ /* 0x000fda0000709400 */
[----:B------:R-:W-:Y:S05]  /*3f80*/  @P0 BRA `(.L_x_72) ;  /* 0x00000000003c0947 */ /* 0x000fea0003800000 */
[----:B------:R-:W0:Y:S01]  /*3f90*/  MUFU.RCP R13, R24 ;  /* 0x00000018000d7308 */ /* 0x000e220000001000 */
[----:B------:R-:W-:Y:S01]  /*3fa0*/  FADD R0, R0, -R3 ;  /* 0x8000000300007221 */ /* 0x000fe20000000000 */
[----:B------:R-:W-:Y:S03]  /*3fb0*/  BSSY.RECONVERGENT B3, `(.L_x_72) ;  /* 0x000000c000037945 */ /* 0x000fe60003800200 */
[----:B------:R-:W-:-:S04]  /*3fc0*/  FMUL R0, R0, 100 ;  /* 0x42c8000000007820 */ /* 0x000fc80000400000 */
[----:B------:R-:W1:Y:S01]  /*3fd0*/  FCHK P0, R0, R24 ;  /* 0x0000001800007302 */ /* 0x000e620000000000 */
[----:B0-----:R-:W-:-:S04]  /*3fe0*/  FFMA R14, -R24, R13, 1 ;  /* 0x3f800000180e7423 */ /* 0x001fc8000000010d */
[----:B------:R-:W-:-:S04]  /*3ff0*/  FFMA R13, R13, R14, R13 ;  /* 0x0000000e0d0d7223 */ /* 0x000fc8000000000d */
[----:B------:R-:W-:-:S04]  /*4000*/  FFMA R14, R0, R13, RZ ;  /* 0x0000000d000e7223 */ /* 0x000fc800000000ff */
[----:B------:R-:W-:-:S04]  /*4010*/  FFMA R3, -R24, R14, R0 ;  /* 0x0000000e18037223 */ /* 0x000fc80000000100 */
[----:B------:R-:W-:Y:S01]  /*4020*/  FFMA R14, R13, R3, R14 ;  /* 0x000000030d0e7223 */ /* 0x000fe2000000000e */
[----:B-1----:R-:W-:Y:S06]  /*4030*/  @!P0 BRA `(.L_x_73) ;  /* 0x00000000000c8947 */ /* 0x002fec0003800000 */
[----:B------:R-:W-:-:S07]  /*4040*/  MOV R3, 0x4060 ;  /* 0x0000406000037802 */ /* 0x000fce0000000f00 */
[----:B------:R-:W-:Y:S05]  /*4050*/  CALL.REL.NOINC `($__internal_1_$__cuda_sm3x_div_rn_noftz_f32_slowpath) ;  /* 0x00000004009c7944 */ /* 0x000fea0003c00000 */
[----:B------:R-:W-:-:S07]  /*4060*/  IMAD.MOV.U32 R14, RZ, RZ, R0 ;  /* 0x000000ffff0e7224 */ /* 0x000fce00078e0000 */
.L_x_73:
[----:B------:R-:W-:Y:S05]  /*4070*/  BSYNC.RECONVERGENT B3 ;  /* 0x0000000000037941 */ /* 0x000fea0003800200 */
.L_x_72:
[----:B------:R-:W-:Y:S05]  /*4080*/  BSYNC.RECONVERGENT B2 ;  /* 0x0000000000027941 */ /* 0x000fea0003800200 */
.L_x_71:
[----:B------:R-:W0:Y:S02]  /*4090*/  LDCU UR15, c[0x0][0x398] ;  /* 0x00007300ff0f77ac */ /* 0x000e240008000800 */
[----:B0-----:R-:W-:-:S09]  /*40a0*/  UISETP.GE.AND UP0, UPT, UR5, UR15, UPT ;  /* 0x0000000f0500728c */ /* 0x001fd2000bf06270 */
[----:B------:R-:W-:Y:S05]  /*40b0*/  BRA.U UP0, `(.L_x_74) ;  /* 0x00000001001c7547 */ /* 0x000fea000b800000 */
[----:B------:R-:W-:Y:S02]  /*40c0*/  ULEA UR14, UR7, UR12, 0x2 ;  /* 0x0000000c070e7291 */ /* 0x000fe4000f8e10ff */
[----:B------:R-:W-:Y:S02]  /*40d0*/  UIADD3 UR7, UPT, UPT, UR7, 0x1, URZ ;  /* 0x0000000107077890 */ /* 0x000fe4000fffe0ff */
[----:B------:R-:W-:Y:S02]  /*40e0*/  UIADD3 UR5, UPT, UPT, UR5, 0x1, URZ ;  /* 0x0000000105057890 */ /* 0x000fe4000fffe0ff */
[----:B------:R-:W-:-:S03]  /*40f0*/  UISETP.NE.AND UP0, UPT, UR7, UR15, UPT ;  /* 0x0000000f0700728c */ /* 0x000fc6000bf05270 */
[----:B------:R0:W-:Y:S01]  /*4100*/  STS [UR14], R14 ;  /* 0x0000000eff007988 */ /* 0x0001e2000800080e */
[----:B------:R-:W-:Y:S01]  /*4110*/  USEL UR7, UR7, URZ, UP0 ;  /* 0x000000ff07077287 */ /* 0x000fe20008000000 */
[----:B------:R-:W-:Y:S11]  /*4120*/  BRA `(.L_x_75) ;  /* 0x00000000001c7947 */ /* 0x000ff60003800000 */
.L_x_74:
[----:B------:R-:W-:Y:S02]  /*4130*/  ULEA UR14, UR7, UR12, 0x2 ;  /* 0x0000000c070e7291 */ /* 0x000fe4000f8e10ff */
[----:B------:R-:W-:-:S04]  /*4140*/  UIADD3 UR7, UPT, UPT, UR7, 0x1, URZ ;  /* 0x0000000107077890 */ /* 0x000fc8000fffe0ff */
[----:B------:R-:W-:-:S03]  /*4150*/  UISETP.NE.AND UP0, UPT, UR7, UR15, UPT ;  /* 0x0000000f0700728c */ /* 0x000fc6000bf05270 */
[----:B------:R-:W0:Y:S01]  /*4160*/  LDS R3, [UR14] ;  /* 0x0000000eff037984 */ /* 0x000e220008000800 */
[----:B------:R-:W-:-:S03]  /*4170*/  USEL UR7, UR7, URZ, UP0 ;  /* 0x000000ff07077287 */ /* 0x000fc60008000000 */
[----:B------:R0:W-:Y:S02]  /*4180*/  STS [UR14], R14 ;  /* 0x0000000eff007988 */ /* 0x0001e4000800080e */
[----:B0-----:R-:W-:-:S07]  /*4190*/  FADD R14, R14, -R3 ;  /* 0x800000030e0e7221 */ /* 0x001fce0000000000 */
.L_x_75:
[----:B------:R-:W-:Y:S01]  /*41a0*/  UISETP.GE.AND UP0, UPT, UR10, UR8, UPT ;  /* 0x000000080a00728c */ /* 0x000fe2000bf06270 */
[----:B------:R-:W-:-:S08]  /*41b0*/  FADD R9, R14, R9 ;  /* 0x000000090e097221 */ /* 0x000fd00000000000 */
[----:B------:R-:W-:Y:S05]  /*41c0*/  BRA.U !UP0, `(.L_x_76) ;  /* 0x0000000108607547 */ /* 0x000fea000b800000 */
[----:B------:R-:W1:Y:S01]  /*41d0*/  LDCU UR15, c[0x0][0x39c] ;  /* 0x00007380ff0f77ac */ /* 0x000e620008000800 */
[----:B------:R-:W-:Y:S01]  /*41e0*/  FMUL R3, R9, R11 ;  /* 0x0000000b09037220 */ /* 0x000fe20000400000 */
[----:B------:R-:W2:Y:S01]  /*41f0*/  LDC.64 R16, c[0x0][0x3a8] ;  /* 0x0000ea00ff107b82 */ /* 0x000ea20000000a00 */
[----:B------:R-:W-:Y:S02]  /*4200*/  ULEA UR14, UR6, UR13, 0x2 ;  /* 0x0000000d060e7291 */ /* 0x000fe4000f8e10ff */
[----:B------:R-:W-:Y:S02]  /*4210*/  UISETP.GE.AND UP1, UPT, UR10, UR9, UPT ;  /* 0x000000090a00728c */ /* 0x000fe4000bf26270 */
[----:B------:R-:W-:-:S04]  /*4220*/  UIADD3 UR6, UPT, UPT, UR6, 0x1, URZ ;  /* 0x0000000106067890 */ /* 0x000fc8000fffe0ff */
[----:B------:R-:W-:Y:S01]  /*4230*/  PLOP3.LUT P1, PT, PT, PT, UP1, 0x80, 0x8 ;  /* 0x000000000008781c */ /* 0x000fe20003f2f018 */
[----:B-1----:R-:W-:Y:S02]  /*4240*/  UISETP.GE.AND UP0, UPT, UR4, UR15, UPT ;  /* 0x0000000f0400728c */ /* 0x002fe4000bf06270 */
[----:B------:R-:W-:-:S04]  /*4250*/  UISETP.NE.AND UP1, UPT, UR6, UR15, UPT ;  /* 0x0000000f0600728c */ /* 0x000fc8000bf25270 */
[----:B------:R-:W-:-:S06]  /*4260*/  PLOP3.LUT P0, PT, PT, PT, UP0, 0x80, 0x8 ;  /* 0x000000000008781c */ /* 0x000fcc0003f0f008 */
[----:B0-----:R-:W0:Y:S01]  /*4270*/  @P1 LDC.64 R14, c[0x0][0x3b0] ;  /* 0x0000ec00ff0e1b82 */ /* 0x001e220000000a00 */
[C---:B--2---:R-:W-:Y:S01]  /*4280*/  IMAD.WIDE.U32 R16, R8.reuse, 0x4, R16 ;  /* 0x0000000408107825 */ /* 0x044fe200078e0010 */
[----:B------:R-:W-:Y:S02]  /*4290*/  USEL UR6, UR6, URZ, UP1 ;  /* 0x000000ff06067287 */ /* 0x000fe40008800000 */
[----:B------:R-:W-:Y:S02]  /*42a0*/  @!UP0 UIADD3 UR4, UPT, UPT, UR4, 0x1, URZ ;  /* 0x0000000104048890 */ /* 0x000fe4000fffe0ff */
[----:B------:R-:W-:Y:S04]  /*42b0*/  STG.E desc[UR16][R16.64], R3 ;  /* 0x0000000310007986 */ /* 0x000fe8000c101910 */
[----:B------:R-:W-:Y:S04]  /*42c0*/  @!P0 STS [UR14], R3 ;  /* 0x00000003ff008988 */ /* 0x000fe8000800080e */
[----:B------:R-:W1:Y:S04]  /*42d0*/  @P0 LDS R0, [UR14] ;  /* 0x0000000eff000984 */ /* 0x000e680008000800 */
[----:B------:R2:W-:Y:S01]  /*42e0*/  @P0 STS [UR14], R3 ;  /* 0x00000003ff000988 */ /* 0x0005e2000800080e */
[----:B0-----:R-:W-:-:S04]  /*42f0*/  @P1 IMAD.WIDE.U32 R14, R8, 0x4, R14 ;  /* 0x00000004080e1825 */ /* 0x001fc800078e000e */
[----:B-1----:R-:W-:-:S05]  /*4300*/  @P0 FADD R0, R3, -R0 ;  /* 0x8000000003000221 */ /* 0x002fca0000000000 */
[----:B--2---:R-:W-:-:S05]  /*4310*/  @P0 MOV R3, R0 ;  /* 0x0000000000030202 */ /* 0x004fca0000000f00 */
[----:B------:R-:W-:-:S04]  /*4320*/  FADD R10, R10, R3 ;  /* 0x000000030a0a7221 */ /* 0x000fc80000000000 */
[----:B------:R-:W-:-:S05]  /*4330*/  @P1 FMUL R13, R10, R12 ;  /* 0x0000000c0a0d1220 */ /* 0x000fca0000400000 */
[----:B------:R1:W-:Y:S02]  /*4340*/  @P1 STG.E desc[UR16][R14.64], R13 ;  /* 0x0000000d0e001986 */ /* 0x0003e4000c101910 */
.L_x_76:
[----:B------:R-:W2:Y:S01]  /*4350*/  LDCU UR14, c[0x0][0x38c] ;  /* 0x00007180ff0e77ac */ /* 0x000ea20008000800 */
[----:B------:R-:W-:-:S04]  /*4360*/  UIADD3 UR10, UPT, UPT, UR10, 0x1, URZ ;  /* 0x000000010a0a7890 */ /* 0x000fc8000fffe0ff */
[----:B--2---:R-:W-:-:S09]  /*4370*/  UISETP.NE.AND UP0, UPT, UR10, UR14, UPT ;  /* 0x0000000e0a00728c */ /* 0x004fd2000bf05270 */
[----:B------:R-:W-:Y:S05]  /*4380*/  BRA.U UP0, `(.L_x_77) ;  /* 0xffffffe100b87547 */ /* 0x000fea000b83ffff */
[----:B------:R-:W-:Y:S05]  /*4390*/  EXIT ;  /* 0x000000000000794d */ /* 0x000fea0003800000 */
        .weak           $__internal_0_$__cuda_sm20_rcp_rn_f32_slowpath
        .type           $__internal_0_$__cuda_sm20_rcp_rn_f32_slowpath,@function
        .size           $__internal_0_$__cuda_sm20_rcp_rn_f32_slowpath,($__internal_1_$__cuda_sm3x_div_rn_noftz_f32_slowpath - $__internal_0_$__cuda_sm20_rcp_rn_f32_slowpath)
$__internal_0_$__cuda_sm20_rcp_rn_f32_slowpath:
[----:B------:R-:W-:-:S05]  /*43a0*/  IMAD.SHL.U32 R3, R0, 0x2, RZ ;  /* 0x0000000200037824 */ /* 0x000fca00078e00ff */
[----:B------:R-:W-:-:S04]  /*43b0*/  SHF.R.U32.HI R13, RZ, 0x18, R3 ;  /* 0x00000018ff0d7819 */ /* 0x000fc80000011603 */
[----:B------:R-:W-:-:S13]  /*43c0*/  ISETP.NE.U32.AND P0, PT, R13, RZ, PT ;  /* 0x000000ff0d00720c */ /* 0x000fda0003f05070 */
[----:B------:R-:W-:Y:S05]  /*43d0*/  @P0 BRA `(.L_x_78) ;  /* 0x00000000002c0947 */ /* 0x000fea0003800000 */
[----:B------:R-:W-:-:S05]  /*43e0*/  IMAD.SHL.U32 R3, R0, 0x2, RZ ;  /* 0x0000000200037824 */ /* 0x000fca00078e00ff */
[----:B------:R-:W-:-:S13]  /*43f0*/  ISETP.NE.AND P0, PT, R3, RZ, PT ;  /* 0x000000ff0300720c */ /* 0x000fda0003f05270 */
[----:B------:R2:W3:Y:S01]  /*4400*/  @!P0 MUFU.RCP R3, R0 ;  /* 0x0000000000038308 */ /* 0x0004e20000001000 */
[----:B------:R-:W-:Y:S05]  /*4410*/  @!P0 BRA `(.L_x_79) ;  /* 0x0000000000a48947 */ /* 0x000fea0003800000 */
[----:B------:R-:W-:-:S04]  /*4420*/  FFMA R9, R0, 1.84467440737095516160e+19, RZ ;  /* 0x5f80000000097823 */ /* 0x000fc800000000ff */
[----:B--2---:R-:W3:Y:S02]  /*4430*/  MUFU.RCP R0, R9 ;  /* 0x0000000900007308 */ /* 0x004ee40000001000 */
[----:B---3--:R-:W-:-:S04]  /*4440*/  FFMA R3, R9, R0, -1 ;  /* 0xbf80000009037423 */ /* 0x008fc80000000000 */
[----:B------:R-:W-:-:S04]  /*4450*/  FADD.FTZ R3, -R3, -RZ ;  /* 0x800000ff03037221 */ /* 0x000fc80000010100 */
[----:B------:R-:W-:-:S04]  /*4460*/  FFMA R0, R0, R3, R0 ;  /* 0x0000000300007223 */ /* 0x000fc80000000000 */
[----:B------:R-:W-:Y:S01]  /*4470*/  FFMA R3, R0, 1.84467440737095516160e+19, RZ ;  /* 0x5f80000000037823 */ /* 0x000fe200000000ff */
[----:B------:R-:W-:Y:S06]  /*4480*/  BRA `(.L_x_79) ;  /* 0x0000000000887947 */ /* 0x000fec0003800000 */
.L_x_78:
[----:B------:R-:W-:-:S04]  /*4490*/  IADD3 R15, PT, PT, R13, -0xfd, RZ ;  /* 0xffffff030d0f7810 */ /* 0x000fc80007ffe0ff */
[----:B------:R-:W-:-:S13]  /*44a0*/  ISETP.GT.U32.AND P0, PT, R15, 0x1, PT ;  /* 0x000000010f00780c */ /* 0x000fda0003f04070 */
[----:B------:R-:W-:Y:S05]  /*44b0*/  @P0 BRA `(.L_x_80) ;  /* 0x0000000000780947 */ /* 0x000fea0003800000 */
[----:B------:R-:W-:Y:S01]  /*44c0*/  LOP3.LUT R3, R0, 0x7fffff, RZ, 0xc0, !PT ;  /* 0x007fffff00037812 */ /* 0x000fe200078ec0ff */
[----:B------:R-:W-:-:S03]  /*44d0*/  IMAD.MOV.U32 R16, RZ, RZ, 0x3 ;  /* 0x00000003ff107424 */ /* 0x000fc600078e00ff */
[----:B------:R-:W-:Y:S02]  /*44e0*/  LOP3.LUT R3, R3, 0x3f800000, RZ, 0xfc, !PT ;  /* 0x3f80000003037812 */ /* 0x000fe400078efcff */
[----:B------:R-:W-:Y:S02]  /*44f0*/  SHF.L.U32 R16, R16, R15, RZ ;  /* 0x0000000f10107219 */ /* 0x000fe400000006ff */
[----:B------:R-:W0:Y:S02]  /*4500*/  MUFU.RCP R10, R3 ;  /* 0x00000003000a7308 */ /* 0x000e240000001000 */
[----:B0-----:R-:W-:-:S04]  /*4510*/  FFMA R9, R3, R10, -1 ;  /* 0xbf80000003097423 */ /* 0x001fc8000000000a */
[----:B------:R-:W-:-:S04]  /*4520*/  FADD.FTZ R9, -R9, -RZ ;  /* 0x800000ff09097221 */ /* 0x000fc80000010100 */
[CCC-:B------:R-:W-:Y:S01]  /*4530*/  FFMA.RM R11, R10.reuse, R9.reuse, R10.reuse ;  /* 0x000000090a0b7223 */ /* 0x1c0fe2000000400a */
[----:B------:R-:W-:-:S04]  /*4540*/  FFMA.RP R10, R10, R9, R10 ;  /* 0x000000090a0a7223 */ /* 0x000fc8000000800a */
[C---:B------:R-:W-:Y:S02]  /*4550*/  LOP3.LUT R9, R11.reuse, 0x7fffff, RZ, 0xc0, !PT ;  /* 0x007fffff0b097812 */ /* 0x040fe400078ec0ff */
[----:B------:R-:W-:Y:S02]  /*4560*/  FSETP.NEU.FTZ.AND P0, PT, R11, R10, PT ;  /* 0x0000000a0b00720b */ /* 0x000fe40003f1d000 */
[----:B------:R-:W-:Y:S02]  /*4570*/  LOP3.LUT R9, R9, 0x800000, RZ, 0xfc, !PT ;  /* 0x0080000009097812 */ /* 0x000fe400078efcff */
[----:B------:R-:W-:Y:S02]  /*4580*/  SEL R10, RZ, 0xffffffff, !P0 ;  /* 0xffffffffff0a7807 */ /* 0x000fe40004000000 */
[----:B------:R-:W-:-:S03]  /*4590*/  LOP3.LUT R16, R16, R9, RZ, 0xc0, !PT ;  /* 0x0000000910107212 */ /* 0x000fc600078ec0ff */
[----:B------:R-:W-:Y:S01]  /*45a0*/  IMAD.MOV R10, RZ, RZ, -R10 ;  /* 0x000000ffff0a7224 */ /* 0x000fe200078e0a0a */
[----:B------:R-:W-:-:S04]  /*45b0*/  SHF.R.U32.HI R16, RZ, R15, R16 ;  /* 0x0000000fff107219 */ /* 0x000fc80000011610 */
[----:B------:R-:W-:Y:S01]  /*45c0*/  LOP3.LUT P1, RZ, R10, R15, R9, 0xf8, !PT ;  /* 0x0000000f0aff7212 */ /* 0x000fe2000782f809 */
[----:B------:R-:W-:Y:S01]  /*45d0*/  VIADD R10, R13, 0xffffff04 ;  /* 0xffffff040d0a7836 */ /* 0x000fe20000000000 */
[C---:B------:R-:W-:Y:S02]  /*45e0*/  LOP3.LUT P0, RZ, R16.reuse, 0x1, RZ, 0xc0, !PT ;  /* 0x0000000110ff7812 */ /* 0x040fe4000780c0ff */
[----:B------:R-:W-:-:S04]  /*45f0*/  LOP3.LUT P2, RZ, R16, 0x2, RZ, 0xc0, !PT ;  /* 0x0000000210ff7812 */ /* 0x000fc8000784c0ff */
[----:B------:R-:W-:Y:S02]  /*4600*/  PLOP3.LUT P0, PT, P0, P1, P2, 0xe0, 0x0 ;  /* 0x000000000000781c */ /* 0x000fe40000703c20 */
[----:B------:R-:W-:Y:S02]  /*4610*/  LOP3.LUT P1, RZ, R0, 0x7fffff, RZ, 0xc0, !PT ;  /* 0x007fffff00ff7812 */ /* 0x000fe4000782c0ff */
[----:B------:R-:W-:-:S04]  /*4620*/  SEL R3, RZ, 0x1, !P0 ;  /* 0x00000001ff037807 */ /* 0x000fc80004000000 */
[----:B------:R-:W-:-:S04]  /*4630*/  IADD3 R3, PT, PT, -R3, RZ, RZ ;  /* 0x000000ff03037210 */ /* 0x000fc80007ffe1ff */
[----:B------:R-:W-:Y:S02]  /*4640*/  ISETP.GE.AND P0, PT, R3, RZ, PT ;  /* 0x000000ff0300720c */ /* 0x000fe40003f06270 */
[----:B------:R-:W-:-:S11]  /*4650*/  SHF.R.U32.HI R3, RZ, R10, R9 ;  /* 0x0000000aff037219 */ /* 0x000fd60000011609 */
[----:B------:R-:W-:-:S05]  /*4660*/  @!P0 VIADD R3, R3, 0x1 ;  /* 0x0000000103038836 */ /* 0x000fca0000000000 */
[----:B------:R-:W-:-:S04]  /*4670*/  @!P1 SHF.L.U32 R3, R3, 0x1, RZ ;  /* 0x0000000103039819 */ /* 0x000fc800000006ff */
[----:B------:R-:W-:Y:S01]  /*4680*/  LOP3.LUT R3, R3, 0x80000000, R0, 0xf8, !PT ;  /* 0x8000000003037812 */ /* 0x000fe200078ef800 */
[----:B------:R-:W-:Y:S06]  /*4690*/  BRA `(.L_x_79) ;  /* 0x0000000000047947 */ /* 0x000fec0003800000 */
.L_x_80:
[----:B------:R0:W1:Y:S02]  /*46a0*/  MUFU.RCP R3, R0 ;  /* 0x0000000000037308 */ /* 0x0000640000001000 */
.L_x_79:
[----:B------:R-:W-:-:S04]  /*46b0*/  IMAD.MOV.U32 R9, RZ, RZ, 0x0 ;  /* 0x00000000ff097424 */ /* 0x000fc800078e00ff */
[----:B0123--:R-:W-:Y:S05]  /*46c0*/  RET.REL.NODEC R8 `(srsi_many_series_one_param_f32) ;  /* 0xffffffb8084c7950 */ /* 0x00ffea0003c3ffff */
        .weak           $__internal_1_$__cuda_sm3x_div_rn_noftz_f32_slowpath
        .type           $__internal_1_$__cuda_sm3x_div_rn_noftz_f32_slowpath,@function
        .size           $__internal_1_$__cuda_sm3x_div_rn_noftz_f32_slowpath,(.L_x_180 - $__internal_1_$__cuda_sm3x_div_rn_noftz_f32_slowpath)
$__internal_1_$__cuda_sm3x_div_rn_noftz_f32_slowpath:
[----:B------:R-:W-:Y:S01]  /*46d0*/  SHF.R.U32.HI R21, RZ, 0x17, R24 ;  /* 0x00000017ff157819 */ /* 0x000fe20000011618 */
[----:B------:R-:W-:Y:S01]  /*46e0*/  BSSY.RECONVERGENT B0, `(.L_x_81) ;  /* 0x0000063000007945 */ /* 0x000fe20003800200 */
[----:B------:R-:W-:Y:S02]  /*46f0*/  SHF.R.U32.HI R20, RZ, 0x17, R0 ;  /* 0x00000017ff147819 */ /* 0x000fe40000011600 */
[----:B------:R-:W-:Y:S02]  /*4700*/  LOP3.LUT R21, R21, 0xff, RZ, 0xc0, !PT ;  /* 0x000000ff15157812 */ /* 0x000fe400078ec0ff */
[----:B------:R-:W-:-:S03]  /*4710*/  LOP3.LUT R20, R20, 0xff, RZ, 0xc0, !PT ;  /* 0x000000ff14147812 */ /* 0x000fc600078ec0ff */
[----:B------:R-:W-:Y:S01]  /*4720*/  VIADD R19, R21, 0xffffffff ;  /* 0xffffffff15137836 */ /* 0x000fe20000000000 */
[----:B------:R-:W-:-:S04]  /*4730*/  IADD3 R23, PT, PT, R20, -0x1, RZ ;  /* 0xffffffff14177810 */ /* 0x000fc80007ffe0ff */
[----:B------:R-:W-:-:S04]  /*4740*/  ISETP.GT.U32.AND P0, PT, R19, 0xfd, PT ;  /* 0x000000fd1300780c */ /* 0x000fc80003f04070 */
[----:B------:R-:W-:-:S13]  /*4750*/  ISETP.GT.U32.OR P0, PT, R23, 0xfd, P0 ;  /* 0x000000fd1700780c */ /* 0x000fda0000704470 */
[----:B------:R-:W-:Y:S01]  /*4760*/  @!P0 IMAD.MOV.U32 R22, RZ, RZ, RZ ;  /* 0x000000ffff168224 */ /* 0x000fe200078e00ff */
[----:B------:R-:W-:Y:S06]  /*4770*/  @!P0 BRA `(.L_x_82) ;  /* 0x00000000005c8947 */ /* 0x000fec0003800000 */
[----:B------:R-:W-:Y:S02]  /*4780*/  FSETP.GTU.FTZ.AND P0, PT, |R0|, +INF , PT ;  /* 0x7f8000000000780b */ /* 0x000fe40003f1c200 */
[----:B------:R-:W-:-:S04]  /*4790*/  FSETP.GTU.FTZ.AND P1, PT, |R24|, +INF , PT ;  /* 0x7f8000001800780b */ /* 0x000fc80003f3c200 */
[----:B------:R-:W-:-:S13]  /*47a0*/  PLOP3.LUT P0, PT, P0, P1, PT, 0xf8, 0x8f ;  /* 0x00000000008f781c */ /* 0x000fda0000703f70 */
[----:B------:R-:W-:Y:S05]  /*47b0*/  @P0 BRA `(.L_x_83) ;  /* 0x0000000400500947 */ /* 0x000fea0003800000 */
[----:B------:R-:W-:-:S13]  /*47c0*/  LOP3.LUT P0, RZ, R24, 0x7fffffff, R0, 0xc8, !PT ;  /* 0x7fffffff18ff7812 */ /* 0x000fda000780c800 */
[----:B------:R-:W-:Y:S05]  /*47d0*/  @!P0 BRA `(.L_x_84) ;  /* 0x0000000400408947 */ /* 0x000fea0003800000 */
[----:B------:R-:W-:Y:S02]  /*47e0*/  FSETP.NEU.FTZ.AND P0, PT, |R0|, +INF , PT ;  /* 0x7f8000000000780b */ /* 0x000fe40003f1d200 */
[----:B------:R-:W-:Y:S02]  /*47f0*/  FSETP.NEU.FTZ.AND P2, PT, |R24|, +INF , PT ;  /* 0x7f8000001800780b */ /* 0x000fe40003f5d200 */
[----:B------:R-:W-:-:S11]  /*4800*/  FSETP.NEU.FTZ.AND P1, PT, |R0|, +INF , PT ;  /* 0x7f8000000000780b */ /* 0x000fd60003f3d200 */
[----:B------:R-:W-:Y:S05]  /*4810*/  @!P2 BRA !P0, `(.L_x_84) ;  /* 0x000000040030a947 */ /* 0x000fea0004000000 */
[----:B------:R-:W-:-:S04]  /*4820*/  LOP3.LUT P0, RZ, R0, 0x7fffffff, RZ, 0xc0, !PT ;  /* 0x7fffffff00ff7812 */ /* 0x000fc8000780c0ff */
[----:B------:R-:W-:-:S13]  /*4830*/  PLOP3.LUT P0, PT, P2, P0, PT, 0x2f, 0xf2 ;  /* 0x0000000000f2781c */ /* 0x000fda0001700577 */
[----:B------:R-:W-:Y:S05]  /*4840*/  @P0 BRA `(.L_x_85) ;  /* 0x00000004001c0947 */ /* 0x000fea0003800000 */
[----:B------:R-:W-:-:S04]  /*4850*/  LOP3.LUT P0, RZ, R24, 0x7fffffff, RZ, 0xc0, !PT ;  /* 0x7fffffff18ff7812 */ /* 0x000fc8000780c0ff */
[----:B------:R-:W-:-:S13]  /*4860*/  PLOP3.LUT P0, PT, P1, P0, PT, 0x2f, 0xf2 ;  /* 0x0000000000f2781c */ /* 0x000fda0000f00577 */
[----:B------:R-:W-:Y:S05]  /*4870*/  @P0 BRA `(.L_x_86) ;  /* 0x0000000400040947 */ /* 0x000fea0003800000 */
[----:B------:R-:W-:Y:S02]  /*4880*/  ISETP.GE.AND P0, PT, R23, RZ, PT ;  /* 0x000000ff1700720c */ /* 0x000fe40003f06270 */
[----:B------:R-:W-:-:S11]  /*4890*/  ISETP.GE.AND P1, PT, R19, RZ, PT ;  /* 0x000000ff1300720c */ /* 0x000fd60003f26270 */
[----:B------:R-:W-:Y:S01]  /*48a0*/  @P0 IMAD.MOV.U32 R22, RZ, RZ, RZ ;  /* 0x000000ffff160224 */ /* 0x000fe200078e00ff */
[----:B------:R-:W-:Y:S01]  /*48b0*/  @!P0 MOV R22, 0xffffffc0 ;  /* 0xffffffc000168802 */ /* 0x000fe20000000f00 */
[----:B------:R-:W-:Y:S01]  /*48c0*/  @!P0 FFMA R0, R0, 1.84467440737095516160e+19, RZ ;  /* 0x5f80000000008823 */ /* 0x000fe200000000ff */
[----:B------:R-:W-:-:S03]  /*48d0*/  @!P1 FFMA R24, R24, 1.84467440737095516160e+19, RZ ;  /* 0x5f80000018189823 */ /* 0x000fc600000000ff */
[----:B------:R-:W-:-:S07]  /*48e0*/  @!P1 VIADD R22, R22, 0x40 ;  /* 0x0000004016169836 */ /* 0x000fce0000000000 */
.L_x_82:
[----:B------:R-:W-:Y:S01]  /*48f0*/  LEA R19, R21, 0xc0800000, 0x17 ;  /* 0xc080000015137811 */ /* 0x000fe200078eb8ff */
[----:B------:R-:W-:Y:S01]  /*4900*/  BSSY.RECONVERGENT B1, `(.L_x_87) ;  /* 0x0000036000017945 */ /* 0x000fe20003800200 */
[----:B------:R-:W-:-:S03]  /*4910*/  IADD3 R20, PT, PT, R20, -0x7f, RZ ;  /* 0xffffff8114147810 */ /* 0x000fc60007ffe0ff */
[----:B------:R-:W-:Y:S01]  /*4920*/  IMAD.IADD R19, R24, 0x1, -R19 ;  /* 0x0000000118137824 */ /* 0x000fe200078e0a13 */
[C---:B------:R-:W-:Y:S01]  /*4930*/  IADD3 R21, PT, PT, R20.reuse, 0x7f, -R21 ;  /* 0x0000007f14157810 */ /* 0x040fe20007ffe815 */
[----:B------:R-:W-:Y:S02]  /*4940*/  IMAD R0, R20, -0x800000, R0 ;  /* 0xff80000014007824 */ /* 0x000fe400078e0200 */
[----:B------:R0:W1:Y:S02]  /*4950*/  MUFU.RCP R23, R19 ;  /* 0x0000001300177308 */ /* 0x0000640000001000 */
[----:B------:R-:W-:Y:S02]  /*4960*/  IMAD.IADD R22, R21, 0x1, R22 ;  /* 0x0000000115167824 */ /* 0x000fe400078e0216 */
[----:B0-----:R-:W-:-:S04]  /*4970*/  FADD.FTZ R19, -R19, -RZ ;  /* 0x800000ff13137221 */ /* 0x001fc80000010100 */
[----:B-1----:R-:W-:-:S04]  /*4980*/  FFMA R24, R23, R19, 1 ;  /* 0x3f80000017187423 */ /* 0x002fc80000000013 */
[----:B------:R-:W-:-:S04]  /*4990*/  FFMA R23, R23, R24, R23 ;  /* 0x0000001817177223 */ /* 0x000fc80000000017 */
[----:B------:R-:W-:-:S04]  /*49a0*/  FFMA R24, R0, R23, RZ ;  /* 0x0000001700187223 */ /* 0x000fc800000000ff */
[----:B------:R-:W-:-:S04]  /*49b0*/  FFMA R25, R19, R24, R0 ;  /* 0x0000001813197223 */ /* 0x000fc80000000000 */
[----:B------:R-:W-:-:S04]  /*49c0*/  FFMA R25, R23, R25, R24 ;  /* 0x0000001917197223 */ /* 0x000fc80000000018 */
[----:B------:R-:W-:-:S04]  /*49d0*/  FFMA R0, R19, R25, R0 ;  /* 0x0000001913007223 */ /* 0x000fc80000000000 */
[----:B------:R-:W-:-:S05]  /*49e0*/  FFMA R19, R23, R0, R25 ;  /* 0x0000000017137223 */ /* 0x000fca0000000019 */
[----:B------:R-:W-:-:S04]  /*49f0*/  SHF.R.U32.HI R20, RZ, 0x17, R19 ;  /* 0x00000017ff147819 */ /* 0x000fc80000011613 */
[----:B------:R-:W-:-:S05]  /*4a00*/  LOP3.LUT R20, R20, 0xff, RZ, 0xc0, !PT ;  /* 0x000000ff14147812 */ /* 0x000fca00078ec0ff */
[----:B------:R-:W-:-:S05]  /*4a10*/  IMAD.IADD R20, R20, 0x1, R22 ;  /* 0x0000000114147824 */ /* 0x000fca00078e0216 */
[----:B------:R-:W-:-:S04]  /*4a20*/  IADD3 R21, PT, PT, R20, -0x1, RZ ;  /* 0xffffffff14157810 */ /* 0x000fc80007ffe0ff */
[----:B------:R-:W-:-:S13]  /*4a30*/  ISETP.GE.U32.AND P0, PT, R21, 0xfe, PT ;  /* 0x000000fe1500780c */ /* 0x000fda0003f06070 */
[----:B------:R-:W-:Y:S05]  /*4a40*/  @!P0 BRA `(.L_x_88) ;  /* 0x0000000000808947 */ /* 0x000fea0003800000 */
[----:B------:R-:W-:-:S13]  /*4a50*/  ISETP.GT.AND P0, PT, R20, 0xfe, PT ;  /* 0x000000fe1400780c */ /* 0x000fda0003f04270 */
[----:B------:R-:W-:Y:S05]  /*4a60*/  @P0 BRA `(.L_x_89) ;  /* 0x00000000006c0947 */ /* 0x000fea0003800000 */
[----:B------:R-:W-:-:S13]  /*4a70*/  ISETP.GE.AND P0, PT, R20, 0x1, PT ;  /* 0x000000011400780c */ /* 0x000fda0003f06270 */
[----:B------:R-:W-:Y:S05]  /*4a80*/  @P0 BRA `(.L_x_90) ;  /* 0x0000000000740947 */ /* 0x000fea0003800000 */
[----:B------:R-:W-:Y:S02]  /*4a90*/  ISETP.GE.AND P0, PT, R20, -0x18, PT ;  /* 0xffffffe81400780c */ /* 0x000fe40003f06270 */
[----:B------:R-:W-:-:S11]  /*4aa0*/  LOP3.LUT R19, R19, 0x80000000, RZ, 0xc0, !PT ;  /* 0x8000000013137812 */ /* 0x000fd600078ec0ff */
[----:B------:R-:W-:Y:S05]  /*4ab0*/  @!P0 BRA `(.L_x_90) ;  /* 0x0000000000688947 */ /* 0x000fea0003800000 */
[CCC-:B------:R-:W-:Y:S01]  /*4ac0*/  FFMA.RZ R21, R23.reuse, R0.reuse, R25.reuse ;  /* 0x0000000017157223 */ /* 0x1c0fe2000000c019 */
[CCC-:B------:R-:W-:Y:S01]  /*4ad0*/  FFMA.RP R22, R23.reuse, R0.reuse, R25.reuse ;  /* 0x0000000017167223 */ /* 0x1c0fe20000008019 */
[----:B------:R-:W-:Y:S01]  /*4ae0*/  FFMA.RM R23, R23, R0, R25 ;  /* 0x0000000017177223 */ /* 0x000fe20000004019 */
[C---:B------:R-:W-:Y:S01]  /*4af0*/  VIADD R0, R20.reuse, 0x20 ;  /* 0x0000002014007836 */ /* 0x040fe20000000000 */
[C---:B------:R-:W-:Y:S02]  /*4b00*/  ISETP.NE.AND P2, PT, R20.reuse, RZ, PT ;  /* 0x000000ff1400720c */ /* 0x040fe40003f45270 */
[----:B------:R-:W-:Y:S02]  /*4b10*/  LOP3.LUT R21, R21, 0x7fffff, RZ, 0xc0, !PT ;  /* 0x007fffff15157812 */ /* 0x000fe400078ec0ff */
[----:B------:R-:W-:Y:S01]  /*4b20*/  ISETP.NE.AND P1, PT, R20, RZ, PT ;  /* 0x000000ff1400720c */ /* 0x000fe20003f25270 */
[----:B------:R-:W-:Y:S01]  /*4b30*/  IMAD.MOV R20, RZ, RZ, -R20 ;  /* 0x000000ffff147224 */ /* 0x000fe200078e0a14 */
[----:B------:R-:W-:-:S02]  /*4b40*/  LOP3.LUT R21, R21, 0x800000, RZ, 0xfc, !PT ;  /* 0x0080000015157812 */ /* 0x000fc400078efcff */
[----:B------:R-:W-:Y:S02]  /*4b50*/  FSETP.NEU.FTZ.AND P0, PT, R22, R23, PT ;  /* 0x000000171600720b */ /* 0x000fe40003f1d000 */
[----:B------:R-:W-:Y:S02]  /*4b60*/  SHF.L.U32 R0, R21, R0, RZ ;  /* 0x0000000015007219 */ /* 0x000fe400000006ff */
[----:B------:R-:W-:Y:S02]  /*4b70*/  SEL R20, R20, RZ, P2 ;  /* 0x000000ff14147207 */ /* 0x000fe40001000000 */
[----:B------:R-:W-:Y:S02]  /*4b80*/  ISETP.NE.AND P1, PT, R0, RZ, P1 ;  /* 0x000000ff0000720c */ /* 0x000fe40000f25270 */
[----:B------:R-:W-:Y:S02]  /*4b90*/  SHF.R.U32.HI R21, RZ, R20, R21 ;  /* 0x00000014ff157219 */ /* 0x000fe40000011615 */
[----:B------:R-:W-:-:S02]  /*4ba0*/  PLOP3.LUT P0, PT, P0, P1, PT, 0xf8, 0x8f ;  /* 0x00000000008f781c */ /* 0x000fc40000703f70 */
[----:B------:R-:W-:Y:S02]  /*4bb0*/  SHF.R.U32.HI R20, RZ, 0x1, R21 ;  /* 0x00000001ff147819 */ /* 0x000fe40000011615 */
[----:B------:R-:W-:-:S04]  /*4bc0*/  SEL R0, RZ, 0x1, !P0 ;  /* 0x00000001ff007807 */ /* 0x000fc80004000000 */
[----:B------:R-:W-:-:S04]  /*4bd0*/  LOP3.LUT R0, R0, 0x1, R20, 0xf8, !PT ;  /* 0x0000000100007812 */ /* 0x000fc800078ef814 */
[----:B------:R-:W-:-:S04]  /*4be0*/  LOP3.LUT R0, R0, R21, RZ, 0xc0, !PT ;  /* 0x0000001500007212 */ /* 0x000fc800078ec0ff */
[----:B------:R-:W-:-:S04]  /*4bf0*/  IADD3 R0, PT, PT, R20, R0, RZ ;  /* 0x0000000014007210 */ /* 0x000fc80007ffe0ff */
[----:B------:R-:W-:Y:S01]  /*4c00*/  LOP3.LUT R19, R0, R19, RZ, 0xfc, !PT ;  /* 0x0000001300137212 */ /* 0x000fe200078efcff */
[----:B------:R-:W-:Y:S06]  /*4c10*/  BRA `(.L_x_90) ;  /* 0x0000000000107947 */ /* 0x000fec0003800000 */
.L_x_89:
[----:B------:R-:W-:-:S04]  /*4c20*/  LOP3.LUT R19, R19, 0x80000000, RZ, 0xc0, !PT ;  /* 0x8000000013137812 */ /* 0x000fc800078ec0ff */
[----:B------:R-:W-:Y:S01]  /*4c30*/  LOP3.LUT R19, R19, 0x7f800000, RZ, 0xfc, !PT ;  /* 0x7f80000013137812 */ /* 0x000fe200078efcff */
[----:B------:R-:W-:Y:S06]  /*4c40*/  BRA `(.L_x_90) ;  /* 0x0000000000047947 */ /* 0x000fec0003800000 */
.L_x_88:
[----:B------:R-:W-:-:S07]  /*4c50*/  IMAD R19, R22, 0x800000, R19 ;  /* 0x0080000016137824 */ /* 0x000fce00078e0213 */
.L_x_90:
[----:B------:R-:W-:Y:S05]  /*4c60*/  BSYNC.RECONVERGENT B1 ;  /* 0x0000000000017941 */ /* 0x000fea0003800200 */
.L_x_87:
[----:B------:R-:W-:Y:S01]  /*4c70*/  IMAD.MOV.U32 R0, RZ, RZ, R19 ;  /* 0x000000ffff007224 */ /* 0x000fe200078e0013 */
[----:B------:R-:W-:Y:S06]  /*4c80*/  BRA `(.L_x_91) ;  /* 0x0000000000207947 */ /* 0x000fec0003800000 */
.L_x_86:
[----:B------:R-:W-:-:S04]  /*4c90*/  LOP3.LUT R0, R24, 0x80000000, R0, 0x48, !PT ;  /* 0x8000000018007812 */ /* 0x000fc800078e4800 */
[----:B------:R-:W-:Y:S01]  /*4ca0*/  LOP3.LUT R0, R0, 0x7f800000, RZ, 0xfc, !PT ;  /* 0x7f80000000007812 */ /* 0x000fe200078efcff */
[----:B------:R-:W-:Y:S06]  /*4cb0*/  BRA `(.L_x_91) ;  /* 0x0000000000147947 */ /* 0x000fec0003800000 */
.L_x_85:
[----:B------:R-:W-:Y:S01]  /*4cc0*/  LOP3.LUT R0, R24, 0x80000000, R0, 0x48, !PT ;  /* 0x8000000018007812 */ /* 0x000fe200078e4800 */
[----:B------:R-:W-:Y:S06]  /*4cd0*/  BRA `(.L_x_91) ;  /* 0x00000000000c7947 */ /* 0x000fec0003800000 */
.L_x_84:
[----:B------:R-:W0:Y:S01]  /*4ce0*/  MUFU.RSQ R0, -QNAN ;  /* 0xffc0000000007908 */ /* 0x000e220000001400 */
[----:B------:R-:W-:Y:S05]  /*4cf0*/  BRA `(.L_x_91) ;  /* 0x0000000000047947 */ /* 0x000fea0003800000 */
.L_x_83:
[----:B------:R-:W-:-:S07]  /*4d00*/  FADD.FTZ R0, R0, R24 ;  /* 0x0000001800007221 */ /* 0x000fce0000010000 */
.L_x_91:
[----:B------:R-:W-:Y:S05]  /*4d10*/  BSYNC.RECONVERGENT B0 ;  /* 0x0000000000007941 */ /* 0x000fea0003800200 */
.L_x_81:
[----:B------:R-:W-:Y:S01]  /*4d20*/  MOV R20, R3 ;  /* 0x0000000300147202 */ /* 0x000fe20000000f00 */
[----:B------:R-:W-:-:S04]  /*4d30*/  IMAD.MOV.U32 R21, RZ, RZ, 0x0 ;  /* 0x00000000ff157424 */ /* 0x000fc800078e00ff */
[----:B0-----:R-:W-:Y:S05]  /*4d40*/  RET.REL.NODEC R20 `(srsi_many_series_one_param_f32) ;  /* 0xffffffb014ac7950 */ /* 0x001fea0003c3ffff */
.L_x_92:
[----:B------:R-:W-:-:S00]  /*4d50*/  BRA `(.L_x_92) ;  /* 0xfffffffc00fc7947 */ /* 0x000fc0000383ffff */
[----:B------:R-:W-:-:S00]  /*4d60*/  NOP ;  /* 0x0000000000007918 */ /* 0x000fc00000000000 */
        /* <DEDUP_REMOVED lines=9> */
.L_x_180:


//--------------------- .text.srsi_sma_d_batch_f32 --------------------------
	.section	.text.srsi_sma_d_batch_f32,"ax",@progbits
	.align	128
        .global         srsi_sma_d_batch_f32
        .type           srsi_sma_d_batch_f32,@function
        .size           srsi_sma_d_batch_f32,(.L_x_181 - srsi_sma_d_batch_f32)
        .other          srsi_sma_d_batch_f32,@"STO_CUDA_ENTRY STV_DEFAULT"
srsi_sma_d_batch_f32:
.text.srsi_sma_d_batch_f32:
[----:B------:R-:W-:Y:S01]  /*0000*/  LDC R1, c[0x0][0x37c] ;  /* 0x0000df00ff017b82 */ /* 0x000fe20000000800 */
[----:B------:R-:W0:Y:S01]  /*0010*/  S2R R8, SR_CTAID.Y ;  /* 0x0000000000087919 */ /* 0x000e220000002600 */
[----:B------:R-:W0:Y:S02]  /*0020*/  LDCU UR4, c[0x0][0x3ac] ;  /* 0x00007580ff0477ac */ /* 0x000e240008000800 */
[----:B0-----:R-:W-:-:S13]  /*0030*/  ISETP.GE.AND P0, PT, R8, UR4, PT ;  /* 0x0000000408007c0c */ /* 0x001fda000bf06270 */
[----:B------:R-:W-:Y:S05]  /*0040*/  @P0 EXIT ;  /* 0x000000000000094d */ /* 0x000fea0003800000 */
[----:B------:R-:W0:Y:S01]  /*0050*/  LDC.64 R4, c[0x0][0x388] ;  /* 0x0000e200ff047b82 */ /* 0x000e220000000a00 */
[----:B------:R-:W1:Y:S07]  /*0060*/  LDCU.64 UR4, c[0x0][0x358] ;  /* 0x00006b00ff0477ac */ /* 0x000e6e0008000a00 */
[----:B------:R-:W2:Y:S08]  /*0070*/  LDC.64 R6, c[0x0][0x398] ;  /* 0x0000e600ff067b82 */ /* 0x000eb00000000a00 */
[----:B------:R-:W3:Y:S01]  /*0080*/  LDC.64 R10, c[0x0][0x390] ;  /* 0x0000e400ff0a7b82 */ /* 0x000ee20000000a00 */
[----:B0-----:R-:W-:-:S07]  /*0090*/  IMAD.WIDE.U32 R4, R8, 0x4, R4 ;  /* 0x0000000408047825 */ /* 0x001fce00078e0004 */
[----:B------:R-:W0:Y:S01]  /*00a0*/  LDC.64 R2, c[0x0][0x3a0] ;  /* 0x0000e800ff027b82 */ /* 0x000e220000000a00 */
[----:B-1----:R-:W4:Y:S01]  /*00b0*/  LDG.E.CONSTANT R4, desc[UR4][R4.64] ;  /* 0x0000000404047981 */ /* 0x002f22000c1e9900 */
[----:B--2---:R-:W-:-:S06]  /*00c0*/  IMAD.WIDE.U32 R6, R8, 0x4, R6 ;  /* 0x0000000408067825 */ /* 0x004fcc00078e0006 */
[----:B------:R-:W1:Y:S01]  /*00d0*/  LDC R12, c[0x0][0x3a8] ;  /* 0x0000ea00ff0c7b82 */ /* 0x000e620000000800 */
[----:B------:R2:W5:Y:S01]  /*00e0*/  LDG.E.CONSTANT R6, desc[UR4][R6.64] ;  /* 0x0000000406067981 */ /* 0x000562000c1e9900 */
[----:B---3--:R-:W-:-:S06]  /*00f0*/  IMAD.WIDE.U32 R10, R8, 0x4, R10 ;  /* 0x00000004080a7825 */ /* 0x008fcc00078e000a */
[----:B------:R-:W3:Y:S01]  /*0100*/  LDG.E.CONSTANT R10, desc[UR4][R10.64] ;  /* 0x000000040a0a7981 */ /* 0x000ee2000c1e9900 */
[C---:B0-----:R-:W-:Y:S01]  /*0110*/  ISETP.GT.AND P0, PT, R3.reuse, -0x1, PT ;  /* 0xffffffff0300780c */ /* 0x041fe20003f04270 */
[----:B------:R-:W2:Y:S03]  /*0120*/  S2R R9, SR_TID.X ;  /* 0x0000000000097919 */ /* 0x000ea60000002100 */
[----:B------:R-:W-:Y:S01]  /*0130*/  ISETP.GT.AND P0, PT, R2, RZ, P0 ;  /* 0x000000ff0200720c */ /* 0x000fe20000704270 */
[----:B------:R-:W2:Y:S03]  /*0140*/  S2UR UR6, SR_CTAID.X ;  /* 0x00000000000679c3 */ /* 0x000ea60000002500 */
[----:B------:R-:W-:-:S05]  /*0150*/  ISETP.LT.AND P0, PT, R3, R2, P0 ;  /* 0x000000020300720c */ /* 0x000fca0000701270 */
[----:B------:R-:W2:Y:S01]  /*0160*/  LDC R0, c[0x0][0x360] ;  /* 0x0000d800ff007b82 */ /* 0x000ea20000000800 */
[----:B-1----:R-:W-:Y:S01]  /*0170*/  ISETP.GT.AND P0, PT, R12, RZ, P0 ;  /* 0x000000ff0c00720c */ /* 0x002fe20000704270 */
[----:B------:R-:W0:Y:S01]  /*0180*/  LDCU UR7, c[0x0][0x370] ;  /* 0x00006e00ff0777ac */ /* 0x000e220008000800 */
[C---:B--2---:R-:W-:Y:S02]  /*0190*/  IMAD R7, R0.reuse, UR6, R9 ;  /* 0x0000000600077c24 */ /* 0x044fe4000f8e0209 */
[----:B0-----:R-:W-:Y:S01]  /*01a0*/  IMAD R5, R0, UR7, RZ ;  /* 0x0000000700057c24 */ /* 0x001fe2000f8e02ff */
[----:B----4-:R-:W-:Y:S02]  /*01b0*/  ISETP.GT.AND P0, PT, R4, RZ, P0 ;  /* 0x000000ff0400720c */ /* 0x010fe40000704270 */
[----:B-----5:R-:W-:Y:S02]  /*01c0*/  ISETP.GT.AND P1, PT, R6, RZ, PT ;  /* 0x000000ff0600720c */ /* 0x020fe40003f24270 */
[----:B---3--:R-:W-:-:S13]  /*01d0*/  ISETP.GT.AND P0, PT, R10, RZ, P0 ;  /* 0x000000ff0a00720c */ /* 0x008fda0000704270 */
[----:B------:R-:W-:Y:S05]  /*01e0*/  @P0 BRA P1, `(.L_x_93) ;  /* 0x0000000000f40947 */ /* 0x000fea0000800000 */
[----:B------:R-:W-:-:S13]  /*01f0*/  ISETP.GE.AND P0, PT, R7, R2, PT ;  /* 0x000000020700720c */ /* 0x000fda0003f06270 */
[----:B------:R-:W-:Y:S05]  /*0200*/  @P0 EXIT ;  /* 0x000000000000094d */ /* 0x000fea0003800000 */
[----:B------:R-:W0:Y:S01]  /*0210*/  I2F.U32.RP R6, R5 ;  /* 0x0000000500067306 */ /* 0x000e220000209000 */
[C---:B------:R-:W-:Y:S01]  /*0220*/  IADD3 R3, PT, PT, R5.reuse, R7, RZ ;  /* 0x0000000705037210 */ /* 0x040fe20007ffe0ff */
[----:B------:R-:W-:Y:S01]  /*0230*/  IMAD.MOV R9, RZ, RZ, -R5 ;  /* 0x000000ffff097224 */ /* 0x000fe200078e0a05 */
[----:B------:R-:W-:Y:S01]  /*0240*/  ISETP.NE.U32.AND P2, PT, R5, RZ, PT ;  /* 0x000000ff0500720c */ /* 0x000fe20003f45070 */
[----:B------:R-:W-:Y:S01]  /*0250*/  BSSY.RECONVERGENT B0, `(.L_x_94) ;  /* 0x0000026000007945 */ /* 0x000fe20003800200 */
[CC--:B------:R-:W-:Y:S02]  /*0260*/  ISETP.GE.AND P0, PT, R3.reuse, R2.reuse, PT ;  /* 0x000000020300720c */ /* 0x0c0fe40003f06270 */
[----:B------:R-:W-:Y:S02]  /*0270*/  VIMNMX R0, PT, PT, R3, R2, !PT ;  /* 0x0000000203007248 */ /* 0x000fe40007fe0100 */
[----:B------:R-:W-:-:S04]  /*0280*/  SEL R4, RZ, 0x1, P0 ;  /* 0x00000001ff047807 */ /* 0x000fc80000000000 */
[----:B------:R-:W-:Y:S01]  /*0290*/  IADD3 R0, PT, PT, R0, -R3, -R4 ;  /* 0x8000000300007210 */ /* 0x000fe20007ffe804 */
[----:B0-----:R-:W0:Y:S02]  /*02a0*/  MUFU.RCP R6, R6 ;  /* 0x0000000600067308 */ /* 0x001e240000001000 */
[----:B0-----:R-:W-:-:S06]  /*02b0*/  VIADD R10, R6, 0xffffffe ;  /* 0x0ffffffe060a7836 */ /* 0x001fcc0000000000 */
[----:B------:R0:W1:Y:S02]  /*02c0*/  F2I.FTZ.U32.TRUNC.NTZ R11, R10 ;  /* 0x0000000a000b7305 */ /* 0x000064000021f000 */
[----:B0-----:R-:W-:Y:S02]  /*02d0*/  IMAD.MOV.U32 R10, RZ, RZ, RZ ;  /* 0x000000ffff0a7224 */ /* 0x001fe400078e00ff */
[----:B-1----:R-:W-:-:S04]  /*02e0*/  IMAD R9, R9, R11, RZ ;  /* 0x0000000b09097224 */ /* 0x002fc800078e02ff */
[----:B------:R-:W-:-:S06]  /*02f0*/  IMAD.HI.U32 R11, R11, R9, R10 ;  /* 0x000000090b0b7227 */ /* 0x000fcc00078e000a */
[----:B------:R-:W-:-:S04]  /*0300*/  IMAD.HI.U32 R11, R11, R0, RZ ;  /* 0x000000000b0b7227 */ /* 0x000fc800078e00ff */
[----:B------:R-:W-:-:S04]  /*0310*/  IMAD.MOV R3, RZ, RZ, -R11 ;  /* 0x000000ffff037224 */ /* 0x000fc800078e0a0b */
[----:B------:R-:W-:-:S05]  /*0320*/  IMAD R0, R5, R3, R0 ;  /* 0x0000000305007224 */ /* 0x000fca00078e0200 */
[----:B------:R-:W-:-:S13]  /*0330*/  ISETP.GE.U32.AND P0, PT, R0, R5, PT ;  /* 0x000000050000720c */ /* 0x000fda0003f06070 */
[----:B------:R-:W-:Y:S01]  /*0340*/  @P0 IADD3 R0, PT, PT, -R5, R0, RZ ;  /* 0x0000000005000210 */ /* 0x000fe20007ffe1ff */
[----:B------:R-:W-:-:S03]  /*0350*/  @P0 VIADD R11, R11, 0x1 ;  /* 0x000000010b0b0836 */ /* 0x000fc60000000000 */
[----:B------:R-:W-:-:S13]  /*0360*/  ISETP.GE.U32.AND P1, PT, R0, R5, PT ;  /* 0x000000050000720c */ /* 0x000fda0003f26070 */
[----:B------:R-:W-:Y:S01]  /*0370*/  @P1 VIADD R11, R11, 0x1 ;  /* 0x000000010b0b1836 */ /* 0x000fe20000000000 */
[----:B------:R-:W-:-:S04]  /*0380*/  @!P2 LOP3.LUT R11, RZ, R5, RZ, 0x33, !PT ;  /* 0x00000005ff0ba212 */ /* 0x000fc800078e33ff */
[----:B------:R-:W-:-:S04]  /*0390*/  IADD3 R0, PT, PT, R4, R11, RZ ;  /* 0x0000000b04007210 */ /* 0x000fc80007ffe0ff */
[C---:B------:R-:W-:Y:S02]  /*03a0*/  LOP3.LUT R3, R0.reuse, 0x3, RZ, 0xc0, !PT ;  /* 0x0000000300037812 */ /* 0x040fe400078ec0ff */
[----:B------:R-:W-:Y:S02]  /*03b0*/  ISETP.GE.U32.AND P1, PT, R0, 0x3, PT ;  /* 0x000000030000780c */ /* 0x000fe40003f26070 */
[----:B------:R-:W-:-:S13]  /*03c0*/  ISETP.NE.AND P0, PT, R3, 0x3, PT ;  /* 0x000000030300780c */ /* 0x000fda0003f05270 */
[----:B------:R-:W-:Y:S05]  /*03d0*/  @!P0 BRA `(.L_x_95) ;  /* 0x0000000000348947 */ /* 0x000fea0003800000 */
[----:B------:R-:W0:Y:S01]  /*03e0*/  LDC.64 R12, c[0x0][0x3b8] ;  /* 0x0000ee00ff0c7b82 */ /* 0x000e220000000a00 */
[----:B------:R-:W-:Y:S01]  /*03f0*/  VIADD R0, R0, 0x1 ;  /* 0x0000000100007836 */ /* 0x000fe20000000000 */
[----:B------:R-:W-:Y:S01]  /*0400*/  MOV R9, 0x7fc00000 ;  /* 0x7fc0000000097802 */ /* 0x000fe20000000f00 */
[----:B------:R-:W-:-:S03]  /*0410*/  IMAD R3, R8, R2, R7 ;  /* 0x0000000208037224 */ /* 0x000fc600078e0207 */
[----:B------:R-:W-:-:S05]  /*0420*/  LOP3.LUT R0, R0, 0x3, RZ, 0xc0, !PT ;  /* 0x0000000300007812 */ /* 0x000fca00078ec0ff */
[----:B------:R-:W-:-:S07]  /*0430*/  IMAD.MOV R0, RZ, RZ, -R0 ;  /* 0x000000ffff007224 */ /* 0x000fce00078e0a00 */
.L_x_96:
[----:B0-----:R-:W-:Y:S01]  /*0440*/  IMAD.WIDE R10, R3, 0x4, R12 ;  /* 0x00000004030a7825 */ /* 0x001fe200078e020c */
[----:B------:R-:W-:Y:S02]  /*0450*/  IADD3 R0, PT, PT, R0, 0x1, RZ ;  /* 0x0000000100007810 */ /* 0x000fe40007ffe0ff */
[C---:B------:R-:W-:Y:S01]  /*0460*/  IADD3 R3, PT, PT, R5.reuse, R3, RZ ;  /* 0x0000000305037210 */ /* 0x040fe20007ffe0ff */
[----:B------:R-:W-:Y:S01]  /*0470*/  IMAD.IADD R7, R5, 0x1, R7 ;  /* 0x0000000105077824 */ /* 0x000fe200078e0207 */
[----:B------:R1:W-:Y:S01]  /*0480*/  STG.E desc[UR4][R10.64], R9 ;  /* 0x000000090a007986 */ /* 0x0003e2000c101904 */
[----:B------:R-:W-:-:S13]  /*0490*/  ISETP.NE.AND P0, PT, R0, RZ, PT ;  /* 0x000000ff0000720c */ /* 0x000fda0003f05270 */
[----:B-1----:R-:W-:Y:S05]  /*04a0*/  @P0 BRA `(.L_x_96) ;  /* 0xfffffffc00e40947 */ /* 0x002fea000383ffff */
.L_x_95:
[----:B------:R-:W-:Y:S05]  /*04b0*/  BSYNC.RECONVERGENT B0 ;  /* 0x0000000000007941 */ /* 0x000fea0003800200 */
.L_x_94:
[----:B------:R-:W-:Y:S05]  /*04c0*/  @!P1 EXIT ;  /* 0x000000000000994d */ /* 0x000fea0003800000 */
[----:B------:R-:W0:Y:S01]  /*04d0*/  LDC.64 R18, c[0x0][0x3b8] ;  /* 0x0000ee00ff127b82 */ /* 0x000e220000000a00 */
[----:B------:R-:W-:-:S07]  /*04e0*/  IMAD.MOV.U32 R3, RZ, RZ, 0x7fc00000 ;  /* 0x7fc00000ff037424 */ /* 0x000fce00078e00ff */
.L_x_97:
[----:B-1----:R-:W-:Y:S01]  /*04f0*/  IMAD R11, R8, R2, R7 ;  /* 0x00000002080b7224 */ /* 0x002fe200078e0207 */
[----:B------:R-:W-:-:S03]  /*0500*/  LEA R7, R5, R7, 0x2 ;  /* 0x0000000705077211 */ /* 0x000fc600078e10ff */
[----:B0-----:R-:W-:Y:S01]  /*0510*/  IMAD.WIDE R10, R11, 0x4, R18 ;  /* 0x000000040b0a7825 */ /* 0x001fe200078e0212 */
[----:B------:R-:W-:-:S04]  /*0520*/  ISETP.GE.AND P0, PT, R7, R2, PT ;  /* 0x000000020700720c */ /* 0x000fc80003f06270 */
[----:B------:R1:W-:Y:S01]  /*0530*/  STG.E desc[UR4][R10.64], R3 ;  /* 0x000000030a007986 */ /* 0x0003e2000c101904 */
[----:B------:R-:W-:-:S05]  /*0540*/  IMAD.WIDE R12, R5, 0x4, R10 ;  /* 0x00000004050c7825 */ /* 0x000fca00078e020a */
[----:B------:R1:W-:Y:S01]  /*0550*/  STG.E desc[UR4][R12.64], R3 ;  /* 0x000000030c007986 */ /* 0x0003e2000c101904 */
[----:B------:R-:W-:-:S05]  /*0560*/  IMAD.WIDE R14, R5, 0x4, R12 ;  /* 0x00000004050e7825 */ /* 0x000fca00078e020c */
[----:B------:R1:W-:Y:S01]  /*0570*/  STG.E desc[UR4][R14.64], R3 ;  /* 0x000000030e007986 */ /* 0x0003e2000c101904 */
[----:B------:R-:W-:-:S05]  /*0580*/  IMAD.WIDE R16, R5, 0x4, R14 ;  /* 0x0000000405107825 */ /* 0x000fca00078e020e */
[----:B------:R1:W-:Y:S01]  /*0590*/  STG.E desc[UR4][R16.64], R3 ;  /* 0x0000000310007986 */ /* 0x0003e2000c101904 */
[----:B------:R-:W-:Y:S05]  /*05a0*/  @!P0 BRA `(.L_x_97) ;  /* 0xfffffffc00d08947 */ /* 0x000fea000383ffff */
[----:B------:R-:W-:Y:S05]  /*05b0*/  EXIT ;  /* 0x000000000000794d */ /* 0x000fea0003800000 */
.L_x_93:
[----:B------:R-:W-:-:S05]  /*05c0*/  IMAD.IADD R3, R3, 0x1, R12 ;  /* 0x0000000103037824 */ /* 0x000fca00078e020c */
[----:B------:R-:W-:Y:S01]  /*05d0*/  IADD3 R9, PT, PT, R4, R3, RZ ;  /* 0x0000000304097210 */ /* 0x000fe20007ffe0ff */
[----:B------:R-:W-:Y:S01]  /*05e0*/  VIADD R4, R6, 0xffffffff ;  /* 0xffffffff06047836 */ /* 0x000fe20000000000 */
[----:B------:R-:W-:Y:S02]  /*05f0*/  ISETP.GE.AND P0, PT, R3, R2, PT ;  /* 0x000000020300720c */ /* 0x000fe40003f06270 */
[----:B------:R-:W-:-:S04]  /*0600*/  IADD3 R11, PT, PT, R9, -0x1, R10 ;  /* 0xffffffff090b7810 */ /* 0x000fc80007ffe00a */
[----:B------:R-:W-:-:S04]  /*0610*/  IADD3 R10, PT, PT, R11, R4, RZ ;  /* 0x000000040b0a7210 */ /* 0x000fc80007ffe0ff */
[----:B------:R-:W-:-:S04]  /*0620*/  VIMNMX3 R9, R9, R11, R10, !PT ;  /* 0x0000000b0909720f */ /* 0x000fc8000780010a */
[----:B------:R-:W-:-:S13]  /*0630*/  ISETP.GT.OR P0, PT, R9, R2, P0 ;  /* 0x000000020900720c */ /* 0x000fda0000704670 */
[----:B------:R-:W-:Y:S05]  /*0640*/  @P0 BRA `(.L_x_98) ;  /* 0x0000000800580947 */ /* 0x000fea0003800000 */
[----:B------:R-:W-:-:S13]  /*0650*/  ISETP.GE.AND P0, PT, R7, R2, PT ;  /* 0x000000020700720c */ /* 0x000fda0003f06270 */
[----:B------:R-:W-:Y:S05]  /*0660*/  @P0 EXIT ;  /* 0x000000000000094d */ /* 0x000fea0003800000 */
[----:B------:R-:W-:-:S05]  /*0670*/  I2FP.F32.U32 R0, R6 ;  /* 0x0000000600007245 */ /* 0x000fca0000201000 */
[----:B------:R-:W-:-:S05]  /*0680*/  VIADD R2, R0, 0x1800000 ;  /* 0x0180000000027836 */ /* 0x000fca0000000000 */
[----:B------:R-:W-:-:S04]  /*0690*/  LOP3.LUT R2, R2, 0x7f800000, RZ, 0xc0, !PT ;  /* 0x7f80000002027812 */ /* 0x000fc800078ec0ff */
[----:B------:R-:W-:-:S13]  /*06a0*/  ISETP.GT.U32.AND P0, PT, R2, 0x1ffffff, PT ;  /* 0x01ffffff0200780c */ /* 0x000fda0003f04070 */
[----:B------:R-:W-:Y:S05]  /*06b0*/  @P0 BRA `(.L_x_99) ;  /* 0x00000000000c0947 */ /* 0x000fea0003800000 */
[----:B------:R-:W-:-:S07]  /*06c0*/  MOV R2, 0x6e0 ;  /* 0x000006e000027802 */ /* 0x000fce0000000f00 */
[----:B------:R-:W-:Y:S05]  /*06d0*/  CALL.REL.NOINC `($__internal_2_$__cuda_sm20_rcp_rn_f32_slowpath) ;  /* 0x0000000c00287944 */ /* 0x000fea0003c00000 */
[----:B------:R-:W-:Y:S05]  /*06e0*/  BRA `(.L_x_100) ;  /* 0x0000000000107947 */ /* 0x000fea0003800000 */
.L_x_99:
[----:B------:R-:W0:Y:S02]  /*06f0*/  MUFU.RCP R3, R0 ;  /* 0x0000000000037308 */ /* 0x000e240000001000 */
[----:B0-----:R-:W-:-:S04]  /*0700*/  FFMA R2, R0, R3, -1 ;  /* 0xbf80000000027423 */ /* 0x001fc80000000003 */
[----:B------:R-:W-:-:S04]  /*0710*/  FADD.FTZ R2, -R2, -RZ ;  /* 0x800000ff02027221 */ /* 0x000fc80000010100 */
[----:B------:R-:W-:-:S07]  /*0720*/  FFMA R0, R3, R2, R3 ;  /* 0x0000000203007223 */ /* 0x000fce0000000003 */
.L_x_100:
[----:B------:R-:W0:Y:S01]  /*0730*/  LDCU UR6, c[0x0][0x3a0] ;  /* 0x00007400ff0677ac */ /* 0x000e220008000800 */
[C---:B------:R-:W-:Y:S02]  /*0740*/  LOP3.LUT R20, R6.reuse, 0x7, RZ, 0xc0, !PT ;  /* 0x0000000706147812 */ /* 0x040fe400078ec0ff */
[C---:B------:R-:W-:Y:S02]  /*0750*/  LOP3.LUT R19, R6.reuse, 0xf, RZ, 0xc0, !PT ;  /* 0x0000000f06137812 */ /* 0x040fe400078ec0ff */
[----:B------:R-:W-:Y:S01]  /*0760*/  LOP3.LUT R9, R6, 0x7ffffff0, RZ, 0xc0, !PT ;  /* 0x7ffffff006097812 */ /* 0x000fe200078ec0ff */
[----:B------:R-:W-:Y:S01]  /*0770*/  VIADD R3, R20, 0xffffffff ;  /* 0xffffffff14037836 */ /* 0x000fe20000000000 */
[----:B------:R-:W-:Y:S02]  /*0780*/  IADD3 R2, PT, PT, R19, -0x1, RZ ;  /* 0xffffffff13027810 */ /* 0x000fe40007ffe0ff */
[----:B------:R-:W-:Y:S01]  /*0790*/  IADD3 R10, PT, PT, R10, -0x1, RZ ;  /* 0xffffffff0a0a7810 */ /* 0x000fe20007ffe0ff */
[----:B------:R-:W-:Y:S01]  /*07a0*/  IMAD.MOV R9, RZ, RZ, -R9 ;  /* 0x000000ffff097224 */ /* 0x000fe200078e0a09 */
[----:B------:R-:W-:-:S02]  /*07b0*/  ISETP.GE.U32.AND P0, PT, R2, 0x7, PT ;  /* 0x000000070200780c */ /* 0x000fc40003f06070 */
[----:B------:R-:W-:Y:S02]  /*07c0*/  ISETP.GE.U32.AND P1, PT, R3, 0x3, PT ;  /* 0x000000030300780c */ /* 0x000fe40003f26070 */
[----:B------:R-:W-:Y:S01]  /*07d0*/  LOP3.LUT R21, R6, 0x3, RZ, 0xc0, !PT ;  /* 0x0000000306157812 */ /* 0x000fe200078ec0ff */
[----:B0-----:R-:W-:-:S10]  /*07e0*/  IMAD R12, R8, UR6, -R6 ;  /* 0x00000006080c7c24 */ /* 0x001fd4000f8e0a06 */
.L_x_109:
[----:B------:R-:W-:Y:S01]  /*07f0*/  ISETP.GE.AND P2, PT, R7, R10, PT ;  /* 0x0000000a0700720c */ /* 0x000fe20003f46270 */
[----:B------:R-:W-:Y:S01]  /*0800*/  BSSY.RECONVERGENT B0, `(.L_x_101) ;  /* 0x0000071000007945 */ /* 0x000fe20003800200 */
[----:B0-----:R-:W-:-:S11]  /*0810*/  MOV R11, 0x7fc00000 ;  /* 0x7fc00000000b7802 */ /* 0x001fd60000000f00 */
[----:B------:R-:W-:Y:S05]  /*0820*/  @!P2 BRA `(.L_x_102) ;  /* 0x0000000400b8a947 */ /* 0x000fea0003800000 */
[----:B------:R-:W-:Y:S01]  /*0830*/  IADD3 R13, PT, PT, R7, 0x1, -R6 ;  /* 0x00000001070d7810 */ /* 0x000fe20007ffe806 */
[----:B------:R-:W-:Y:S01]  /*0840*/  BSSY.RECONVERGENT B1, `(.L_x_103) ;  /* 0x000006b000017945 */ /* 0x000fe20003800200 */
[----:B------:R-:W-:Y:S02]  /*0850*/  IMAD.MOV.U32 R11, RZ, RZ, RZ ;  /* 0x000000ffff0b7224 */ /* 0x000fe400078e00ff */
[----:B------:R-:W-:-:S13]  /*0860*/  ISETP.GT.AND P2, PT, R13, R7, PT ;  /* 0x000000070d00720c */ /* 0x000fda0003f44270 */
[----:B------:R-:W-:Y:S05]  /*0870*/  @P2 BRA `(.L_x_104) ;  /* 0x00000004009c2947 */ /* 0x000fea0003800000 */
[----:B------:R-:W-:Y:S01]  /*0880*/  ISETP.GE.U32.AND P2, PT, R4, 0xf, PT ;  /* 0x0000000f0400780c */ /* 0x000fe20003f46070 */
[----:B------:R-:W-:-:S12]  /*0890*/  HFMA2 R11, -RZ, RZ, 0, 0 ;  /* 0x00000000ff0b7431 */ /* 0x000fd800000001ff */
[----:B------:R-:W-:Y:S05]  /*08a0*/  @!P2 BRA `(.L_x_105) ;  /* 0x0000000000b4a947 */ /* 0x000fea0003800000 */
[----:B------:R-:W-:Y:S01]  /*08b0*/  IMAD.IADD R13, R7, 0x1, -R6 ;  /* 0x00000001070d7824 */ /* 0x000fe200078e0a06 */
[----:B------:R-:W-:Y:S01]  /*08c0*/  IADD3 R25, PT, PT, R12, R7, RZ ;  /* 0x000000070c197210 */ /* 0x000fe20007ffe0ff */
[----:B------:R-:W-:Y:S01]  /*08d0*/  IMAD.MOV.U32 R11, RZ, RZ, RZ ;  /* 0x000000ffff0b7224 */ /* 0x000fe200078e00ff */
[----:B------:R-:W-:-:S07]  /*08e0*/  MOV R14, R9 ;  /* 0x00000009000e7202 */ /* 0x000fce0000000f00 */
.L_x_106:
[----:B------:R-:W0:Y:S01]  /*08f0*/  LDC.64 R2, c[0x0][0x3b0] ;  /* 0x0000ec00ff027b82 */ /* 0x000e220000000a00 */
[----:B------:R-:W-:-:S04]  /*0900*/  VIADD R15, R25, 0x1 ;  /* 0x00000001190f7836 */ /* 0x000fc80000000000 */
[----:B0-----:R-:W-:-:S05]  /*0910*/  IMAD.WIDE R2, R15, 0x4, R2 ;  /* 0x000000040f027825 */ /* 0x001fca00078e0202 */
[----:B------:R-:W2:Y:S04]  /*0920*/  LDG.E.CONSTANT R26, desc[UR4][R2.64] ;  /* 0x00000004021a7981 */ /* 0x000ea8000c1e9900 */
[----:B------:R-:W3:Y:S04]  /*0930*/  LDG.E.CONSTANT R27, desc[UR4][R2.64+0x4] ;  /* 0x00000404021b7981 */ /* 0x000ee8000c1e9900 */
[----:B------:R-:W4:Y:S04]  /*0940*/  LDG.E.CONSTANT R18, desc[UR4][R2.64+0x8] ;  /* 0x0000080402127981 */ /* 0x000f28000c1e9900 */
[----:B------:R-:W5:Y:S04]  /*0950*/  LDG.E.CONSTANT R24, desc[UR4][R2.64+0xc] ;  /* 0x00000c0402187981 */ /* 0x000f68000c1e9900 */
[----:B------:R-:W5:Y:S04]  /*0960*/  LDG.E.CONSTANT R23, desc[UR4][R2.64+0x10] ;  /* 0x0000100402177981 */ /* 0x000f68000c1e9900 */
[----:B------:R-:W5:Y:S04]  /*0970*/  LDG.E.CONSTANT R22, desc[UR4][R2.64+0x14] ;  /* 0x0000140402167981 */ /* 0x000f68000c1e9900 */
[----:B------:R-:W5:Y:S04]  /*0980*/  LDG.E.CONSTANT R16, desc[UR4][R2.64+0x18] ;  /* 0x0000180402107981 */ /* 0x000f68000c1e9900 */
[----:B------:R-:W5:Y:S04]  /*0990*/  LDG.E.CONSTANT R15, desc[UR4][R2.64+0x1c] ;  /* 0x00001c04020f7981 */ /* 0x000f68000c1e9900 */
[----:B------:R-:W5:Y:S01]  /*09a0*/  LDG.E.CONSTANT R17, desc[UR4][R2.64+0x20] ;  /* 0x0000200402117981 */ /* 0x000f62000c1e9900 */
[----:B--2---:R-:W-:-:S03]  /*09b0*/  FADD R26, R26, R11 ;  /* 0x0000000b1a1a7221 */ /* 0x004fc60000000000 */
[----:B------:R-:W2:Y:S01]  /*09c0*/  LDG.E.CONSTANT R11, desc[UR4][R2.64+0x24] ;  /* 0x00002404020b7981 */ /* 0x000ea2000c1e9900 */
[----:B---3--:R-:W-:-:S04]  /*09d0*/  FADD R27, R26, R27 ;  /* 0x0000001b1a1b7221 */ /* 0x008fc80000000000 */
[----:B----4-:R-:W-:Y:S02]  /*09e0*/  FADD R27, R27, R18 ;  /* 0x000000121b1b7221 */ /* 0x010fe40000000000 */
[----:B------:R-:W3:Y:S02]  /*09f0*/  LDG.E.CONSTANT R18, desc[UR4][R2.64+0x28] ;  /* 0x0000280402127981 */ /* 0x000ee4000c1e9900 */
[----:B-----5:R-:W-:Y:S02]  /*0a00*/  FADD R26, R27, R24 ;  /* 0x000000181b1a7221 */ /* 0x020fe40000000000 */
[----:B------:R-:W4:Y:S02]  /*0a10*/  LDG.E.CONSTANT R24, desc[UR4][R2.64+0x2c] ;  /* 0x00002c0402187981 */ /* 0x000f24000c1e9900 */
[----:B------:R-:W-:Y:S02]  /*0a20*/  FADD R27, R26, R23 ;  /* 0x000000171a1b7221 */ /* 0x000fe40000000000 */
[----:B------:R-:W5:Y:S02]  /*0a30*/  LDG.E.CONSTANT R23, desc[UR4][R2.64+0x30] ;  /* 0x0000300402177981 */ /* 0x000f64000c1e9900 */
[----:B------:R-:W-:-:S02]  /*0a40*/  FADD R27, R27, R22 ;  /* 0x000000161b1b7221 */ /* 0x000fc40000000000 */
[----:B------:R-:W5:Y:S02]  /*0a50*/  LDG.E.CONSTANT R22, desc[UR4][R2.64+0x34] ;  /* 0x0000340402167981 */ /* 0x000f64000c1e9900 */
[----:B------:R-:W-:Y:S02]  /*0a60*/  FADD R28, R27, R16 ;  /* 0x000000101b1c7221 */ /* 0x000fe40000000000 */
[----:B------:R-:W5:Y:S04]  /*0a70*/  LDG.E.CONSTANT R16, desc[UR4][R2.64+0x38] ;  /* 0x0000380402107981 */ /* 0x000f68000c1e9900 */
[----:B------:R-:W5:Y:S01]  /*0a80*/  LDG.E.CONSTANT R26, desc[UR4][R2.64+0x3c] ;  /* 0x00003c04021a7981 */ /* 0x000f62000c1e9900 */
[----:B------:R-:W-:-:S04]  /*0a90*/  FADD R28, R28, R15 ;  /* 0x0000000f1c1c7221 */ /* 0x000fc80000000000 */
[----:B------:R-:W-:Y:S01]  /*0aa0*/  FADD R28, R28, R17 ;  /* 0x000000111c1c7221 */ /* 0x000fe20000000000 */
[----:B------:R-:W-:-:S04]  /*0ab0*/  IADD3 R14, PT, PT, R14, 0x10, RZ ;  /* 0x000000100e0e7810 */ /* 0x000fc80007ffe0ff */
[----:B------:R-:W-:Y:S01]  /*0ac0*/  ISETP.NE.AND P2, PT, R14, RZ, PT ;  /* 0x000000ff0e00720c */ /* 0x000fe20003f45270 */
[----:B------:R-:W-:Y:S01]  /*0ad0*/  VIADD R13, R13, 0x10 ;  /* 0x000000100d0d7836 */ /* 0x000fe20000000000 */
[----:B------:R-:W-:Y:S01]  /*0ae0*/  IADD3 R25, PT, PT, R25, 0x10, RZ ;  /* 0x0000001019197810 */ /* 0x000fe20007ffe0ff */
[----:B--2---:R-:W-:-:S04]  /*0af0*/  FADD R11, R28, R11 ;  /* 0x0000000b1c0b7221 */ /* 0x004fc80000000000 */
[----:B---3--:R-:W-:-:S04]  /*0b00*/  FADD R11, R11, R18 ;  /* 0x000000120b0b7221 */ /* 0x008fc80000000000 */
[----:B----4-:R-:W-:-:S04]  /*0b10*/  FADD R24, R11, R24 ;  /* 0x000000180b187221 */ /* 0x010fc80000000000 */
[----:B-----5:R-:W-:-:S04]  /*0b20*/  FADD R23, R24, R23 ;  /* 0x0000001718177221 */ /* 0x020fc80000000000 */
[----:B------:R-:W-:-:S04]  /*0b30*/  FADD R23, R23, R22 ;  /* 0x0000001617177221 */ /* 0x000fc80000000000 */
[----:B------:R-:W-:-:S04]  /*0b40*/  FADD R23, R23, R16 ;  /* 0x0000001017177221 */ /* 0x000fc80000000000 */
[----:B------:R-:W-:Y:S01]  /*0b50*/  FADD R11, R23, R26 ;  /* 0x0000001a170b7221 */ /* 0x000fe20000000000 */
[----:B------:R-:W-:Y:S06]  /*0b60*/  @P2 BRA `(.L_x_106) ;  /* 0xfffffffc00602947 */ /* 0x000fec000383ffff */
[----:B------:R-:W-:-:S07]  /*0b70*/  VIADD R13, R13, 0x1 ;  /* 0x000000010d0d7836 */ /* 0x000fce0000000000 */
.L_x_105:
[----:B------:R-:W-:-:S13]  /*0b80*/  ISETP.NE.AND P2, PT, R19, RZ, PT ;  /* 0x000000ff1300720c */ /* 0x000fda0003f45270 */
[----:B------:R-:W-:Y:S05]  /*0b90*/  @!P2 BRA `(.L_x_104) ;  /* 0x0000000000d4a947 */ /* 0x000fea0003800000 */
[----:B------:R-:W-:Y:S01]  /*0ba0*/  ISETP.NE.AND P2, PT, R20, RZ, PT ;  /* 0x000000ff1400720c */ /* 0x000fe20003f45270 */
[----:B------:R-:W-:-:S12]  /*0bb0*/  @!P0 BRA `(.L_x_107) ;  /* 0x0000000000548947 */ /* 0x000fd80003800000 */
[----:B------:R-:W0:Y:S01]  /*0bc0*/  LDC.64 R2, c[0x0][0x3b0] ;  /* 0x0000ec00ff027b82 */ /* 0x000e220000000a00 */
[----:B------:R-:W1:Y:S02]  /*0bd0*/  LDCU UR6, c[0x0][0x3a0] ;  /* 0x00007400ff0677ac */ /* 0x000e640008000800 */
[----:B-1----:R-:W-:-:S04]  /*0be0*/  IMAD R15, R8, UR6, R13 ;  /* 0x00000006080f7c24 */ /* 0x002fc8000f8e020d */
        /* <DEDUP_REMOVED lines=8> */
[----:B------:R-:W5:Y:S01]  /*0c70*/  LDG.E.CONSTANT R17, desc[UR4][R2.64+0x1c] ;  /* 0x00001c0402117981 */ /* 0x000f62000c1e9900 */
[----:B------:R-:W-:Y:S01]  /*0c80*/  IADD3 R13, PT, PT, R13, 0x8, RZ ;  /* 0x000000080d0d7810 */ /* 0x000fe20007ffe0ff */
[----:B--2---:R-:W-:-:S04]  /*0c90*/  FADD R16, R11, R16 ;  /* 0x000000100b107221 */ /* 0x004fc80000000000 */
[----:B---3--:R-:W-:-:S04]  /*0ca0*/  FADD R15, R16, R15 ;  /* 0x0000000f100f7221 */ /* 0x008fc80000000000 */
[----:B----4-:R-:W-:-:S04]  /*0cb0*/  FADD R15, R15, R18 ;  /* 0x000000120f0f7221 */ /* 0x010fc80000000000 */
[----:B-----5:R-:W-:-:S04]  /*0cc0*/  FADD R15, R15, R22 ;  /* 0x000000160f0f7221 */ /* 0x020fc80000000000 */
[----:B------:R-:W-:-:S04]  /*0cd0*/  FADD R15, R15, R24 ;  /* 0x000000180f0f7221 */ /* 0x000fc80000000000 */
[----:B------:R-:W-:-:S04]  /*0ce0*/  FADD R15, R15, R26 ;  /* 0x0000001a0f0f7221 */ /* 0x000fc80000000000 */
[----:B------:R-:W-:-:S04]  /*0cf0*/  FADD R14, R15, R14 ;  /* 0x0000000e0f0e7221 */ /* 0x000fc80000000000 */
[----:B------:R-:W-:-:S07]  /*0d00*/  FADD R11, R14, R17 ;  /* 0x000000110e0b7221 */ /* 0x000fce0000000000 */
.L_x_107:
        /* <DEDUP_REMOVED lines=10> */
[----:B------:R-:W5:Y:S01]  /*0db0*/  LDG.E.CONSTANT R23, desc[UR4][R2.64+0xc] ;  /* 0x00000c0402177981 */ /* 0x000f62000c1e9900 */
[----:B------:R-:W-:-:S02]  /*0dc0*/  VIADD R13, R13, 0x4 ;  /* 0x000000040d0d7836 */ /* 0x000fc40000000000 */
[----:B--2---:R-:W-:-:S04]  /*0dd0*/  FADD R14, R11, R14 ;  /* 0x0000000e0b0e7221 */ /* 0x004fc80000000000 */
[----:B---3--:R-:W-:-:S04]  /*0de0*/  FADD R14, R14, R15 ;  /* 0x0000000f0e0e7221 */ /* 0x008fc80000000000 */
[----:B----4-:R-:W-:-:S04]  /*0df0*/  FADD R14, R14, R17 ;  /* 0x000000110e0e7221 */ /* 0x010fc80000000000 */
[----:B-----5:R-:W-:-:S07]  /*0e00*/  FADD R11, R14, R23 ;  /* 0x000000170e0b7221 */ /* 0x020fce0000000000 */
.L_x_108:
[----:B------:R-:W-:Y:S05]  /*0e10*/  @!P2 BRA `(.L_x_104) ;  /* 0x000000000034a947 */ /* 0x000fea0003800000 */
[----:B------:R-:W0:Y:S01]  /*0e20*/  LDC.64 R2, c[0x0][0x3b0] ;  /* 0x0000ec00ff027b82 */ /* 0x000e220000000a00 */
[----:B------:R-:W1:Y:S02]  /*0e30*/  LDCU UR6, c[0x0][0x3a0] ;  /* 0x00007400ff0677ac */ /* 0x000e640008000800 */
[----:B-1----:R-:W-:-:S04]  /*0e40*/  IMAD R13, R8, UR6, R13 ;  /* 0x00000006080d7c24 */ /* 0x002fc8000f8e020d */
[----:B0-----:R-:W-:-:S05]  /*0e50*/  IMAD.WIDE R2, R13, 0x4, R2 ;  /* 0x000000040d027825 */ /* 0x001fca00078e0202 */
[----:B------:R-:W2:Y:S01]  /*0e60*/  LDG.E.CONSTANT R14, desc[UR4][R2.64] ;  /* 0x00000004020e7981 */ /* 0x000ea2000c1e9900 */
[----:B------:R-:W-:Y:S01]  /*0e70*/  ISETP.NE.AND P2, PT, R21, 0x1, PT ;  /* 0x000000011500780c */ /* 0x000fe20003f45270 */
[----:B--2---:R-:W-:-:S12]  /*0e80*/  FADD R11, R11, R14 ;  /* 0x0000000e0b0b7221 */ /* 0x004fd80000000000 */
[----:B------:R-:W-:Y:S05]  /*0e90*/  @!P2 BRA `(.L_x_104) ;  /* 0x000000000014a947 */ /* 0x000fea0003800000 */
[----:B------:R-:W-:Y:S01]  /*0ea0*/  ISETP.NE.AND P2, PT, R21, 0x2, PT ;  /* 0x000000021500780c */ /* 0x000fe20003f45270 */
[----:B------:R-:W2:-:S12]  /*0eb0*/  LDG.E.CONSTANT R14, desc[UR4][R2.64+0x4] ;  /* 0x00000404020e7981 */ /* 0x000e98000c1e9900 */
[----:B------:R-:W3:Y:S01]  /*0ec0*/  @P2 LDG.E.CONSTANT R16, desc[UR4][R2.64+0x8] ;  /* 0x0000080402102981 */ /* 0x000ee2000c1e9900 */
[----:B--2---:R-:W-:-:S04]  /*0ed0*/  FADD R11, R11, R14 ;  /* 0x0000000e0b0b7221 */ /* 0x004fc80000000000 */
[----:B---3--:R-:W-:-:S07]  /*0ee0*/  @P2 FADD R11, R11, R16 ;  /* 0x000000100b0b2221 */ /* 0x008fce0000000000 */
.L_x_104:
[----:B------:R-:W-:Y:S05]  /*0ef0*/  BSYNC.RECONVERGENT B1 ;  /* 0x0000000000017941 */ /* 0x000fea0003800200 */
.L_x_103:
[----:B------:R-:W-:-:S07]  /*0f00*/  FMUL R11, R11, R0 ;  /* 0x000000000b0b7220 */ /* 0x000fce0000400000 */
.L_x_102:
[----:B------:R-:W-:Y:S05]  /*0f10*/  BSYNC.RECONVERGENT B0 ;  /* 0x0000000000007941 */ /* 0x000fea0003800200 */
.L_x_101:
[----:B------:R-:W0:Y:S01]  /*0f20*/  LDC.64 R2, c[0x0][0x3b8] ;  /* 0x0000ee00ff027b82 */ /* 0x000e220000000a00 */
[----:B------:R-:W1:Y:S02]  /*0f30*/  LDCU UR6, c[0x0][0x3a0] ;  /* 0x00007400ff0677ac */ /* 0x000e640008000800 */
[----:B-1----:R-:W-:Y:S01]  /*0f40*/  IMAD R13, R8, UR6, R7 ;  /* 0x00000006080d7c24 */ /* 0x002fe2000f8e0207 */
[----:B------:R-:W-:-:S03]  /*0f50*/  IADD3 R7, PT, PT, R5, R7, RZ ;  /* 0x0000000705077210 */ /* 0x000fc60007ffe0ff */
[----:B0-----:R-:W-:Y:S01]  /*0f60*/  IMAD.WIDE R2, R13, 0x4, R2 ;  /* 0x000000040d027825 */ /* 0x001fe200078e0202 */
[----:B------:R-:W-:-:S04]  /*0f70*/  ISETP.GE.AND P2, PT, R7, UR6, PT ;  /* 0x0000000607007c0c */ /* 0x000fc8000bf46270 */
[----:B------:R0:W-:Y:S09]  /*0f80*/  STG.E desc[UR4][R2.64], R11 ;  /* 0x0000000b02007986 */ /* 0x0001f2000c101904 */
[----:B------:R-:W-:Y:S05]  /*0f90*/  @!P2 BRA `(.L_x_109) ;  /* 0xfffffff80014a947 */ /* 0x000fea000383ffff */
[----:B------:R-:W-:Y:S05]  /*0fa0*/  EXIT ;  /* 0x000000000000794d */ /* 0x000fea0003800000 */
.L_x_98:
[----:B------:R-:W-:-:S13]  /*0fb0*/  ISETP.GE.AND P0, PT, R7, R2, PT ;  /* 0x000000020700720c */ /* 0x000fda0003f06270 */
[----:B------:R-:W-:Y:S05]  /*0fc0*/  @P0 EXIT ;  /* 0x000000000000094d */ /* 0x000fea0003800000 */
[----:B------:R-:W0:Y:S01]  /*0fd0*/  I2F.U32.RP R6, R5 ;  /* 0x0000000500067306 */ /* 0x000e220000209000 */
[C---:B------:R-:W-:Y:S01]  /*0fe0*/  IMAD.IADD R3, R5.reuse, 0x1, R7 ;  /* 0x0000000105037824 */ /* 0x040fe200078e0207 */
[----:B------:R-:W-:Y:S01]  /*0ff0*/  IADD3 R9, PT, PT, RZ, -R5, RZ ;  /* 0x80000005ff097210 */ /* 0x000fe20007ffe0ff */
[----:B------:R-:W-:Y:S01]  /*1000*/  BSSY.RECONVERGENT B0, `(.L_x_110) ;  /* 0x0000027000007945 */ /* 0x000fe20003800200 */
[----:B------:R-:W-:Y:S02]  /*1010*/  ISETP.NE.U32.AND P2, PT, R5, RZ, PT ;  /* 0x000000ff0500720c */ /* 0x000fe40003f45070 */
[CC--:B------:R-:W-:Y:S02]  /*1020*/  ISETP.GE.AND P0, PT, R3.reuse, R2.reuse, PT ;  /* 0x000000020300720c */ /* 0x0c0fe40003f06270 */
[----:B------:R-:W-:Y:S02]  /*1030*/  VIMNMX R0, PT, PT, R3, R2, !PT ;  /* 0x0000000203007248 */ /* 0x000fe40007fe0100 */
[----:B------:R-:W-:-:S04]  /*1040*/  SEL R4, RZ, 0x1, P0 ;  /* 0x00000001ff047807 */ /* 0x000fc80000000000 */
[----:B------:R-:W-:Y:S01]  /*1050*/  IADD3 R0, PT, PT, R0, -R3, -R4 ;  /* 0x8000000300007210 */ /* 0x000fe20007ffe804 */
[----:B0-----:R-:W0:Y:S02]  /*1060*/  MUFU.RCP R6, R6 ;  /* 0x0000000600067308 */ /* 0x001e240000001000 */
[----:B0-----:R-:W-:-:S06]  /*1070*/  VIADD R10, R6, 0xffffffe ;  /* 0x0ffffffe060a7836 */ /* 0x001fcc0000000000 */
[----:B------:R0:W1:Y:S02]  /*1080*/  F2I.FTZ.U32.TRUNC.NTZ R11, R10 ;  /* 0x0000000a000b7305 */ /* 0x000064000021f000 */
[----:B0-----:R-:W-:Y:S01]  /*1090*/  MOV R10, RZ ;  /* 0x000000ff000a7202 */ /* 0x001fe20000000f00 */
        /* <DEDUP_REMOVED lines=9> */
[----:B------:R-:W-:Y:S02]  /*1130*/  @P1 IADD3 R9, PT, PT, R9, 0x1, RZ ;  /* 0x0000000109091810 */ /* 0x000fe40007ffe0ff */
[----:B------:R-:W-:-:S05]  /*1140*/  @!P2 LOP3.LUT R9, RZ, R5, RZ, 0x33, !PT ;  /* 0x00000005ff09a212 */ /* 0x000fca00078e33ff */
[----:B------:R-:W-:-:S05]  /*1150*/  IMAD.IADD R0, R4, 0x1, R9 ;  /* 0x0000000104007824 */ /* 0x000fca00078e0209 */
[C---:B------:R-:W-:Y:S02]  /*1160*/  LOP3.LUT R3, R0.reuse, 0x3, RZ, 0xc0, !PT ;  /* 0x0000000300037812 */ /* 0x040fe400078ec0ff */
[----:B------:R-:W-:Y:S02]  /*1170*/  ISETP.GE.U32.AND P1, PT, R0, 0x3, PT ;  /* 0x000000030000780c */ /* 0x000fe40003f26070 */
[----:B------:R-:W-:-:S13]  /*1180*/  ISETP.NE.AND P0, PT, R3, 0x3, PT ;  /* 0x000000030300780c */ /* 0x000fda0003f05270 */
[----:B------:R-:W-:Y:S05]  /*1190*/  @!P0 BRA `(.L_x_111) ;  /* 0x0000000000348947 */ /* 0x000fea0003800000 */
[----:B------:R-:W0:Y:S01]  /*11a0*/  LDC.64 R12, c[0x0][0x3b8] ;  /* 0x0000ee00ff0c7b82 */ /* 0x000e220000000a00 */
[----:B------:R-:W-:Y:S01]  /*11b0*/  IADD3 R0, PT, PT, R0, 0x1, RZ ;  /* 0x0000000100007810 */ /* 0x000fe20007ffe0ff */
[----:B------:R-:W-:Y:S02]  /*11c0*/  IMAD R3, R8, R2, R7 ;  /* 0x0000000208037224 */ /* 0x000fe400078e0207 */
[----:B------:R-:W-:Y:S01]  /*11d0*/  IMAD.MOV.U32 R9, RZ, RZ, 0x7fc00000 ;  /* 0x7fc00000ff097424 */ /* 0x000fe200078e00ff */
[----:B------:R-:W-:-:S04]  /*11e0*/  LOP3.LUT R0, R0, 0x3, RZ, 0xc0, !PT ;  /* 0x0000000300007812 */ /* 0x000fc800078ec0ff */
[----:B------:R-:W-:-:S07]  /*11f0*/  IADD3 R0, PT, PT, -R0, RZ, RZ ;  /* 0x000000ff00007210 */ /* 0x000fce0007ffe1ff */
.L_x_112:
[----:B0-----:R-:W-:Y:S01]  /*1200*/  IMAD.WIDE R10, R3, 0x4, R12 ;  /* 0x00000004030a7825 */ /* 0x001fe200078e020c */
[----:B------:R-:W-:-:S03]  /*1210*/  IADD3 R7, PT, PT, R5, R7, RZ ;  /* 0x0000000705077210 */ /* 0x000fc60007ffe0ff */
[----:B------:R-:W-:Y:S01]  /*1220*/  VIADD R0, R0, 0x1 ;  /* 0x0000000100007836 */ /* 0x000fe20000000000 */
[----:B------:R1:W-:Y:S01]  /*1230*/  STG.E desc[UR4][R10.64], R9 ;  /* 0x000000090a007986 */ /* 0x0003e2000c101904 */
[----:B------:R-:W-:-:S03]  /*1240*/  IMAD.IADD R3, R5, 0x1, R3 ;  /* 0x0000000105037824 */ /* 0x000fc600078e0203 */
[----:B------:R-:W-:-:S13]  /*1250*/  ISETP.NE.AND P0, PT, R0, RZ, PT ;  /* 0x000000ff0000720c */ /* 0x000fda0003f05270 */
[----:B-1----:R-:W-:Y:S05]  /*1260*/  @P0 BRA `(.L_x_112) ;  /* 0xfffffffc00e40947 */ /* 0x002fea000383ffff */
.L_x_111:
[----:B------:R-:W-:Y:S05]  /*1270*/  BSYNC.RECONVERGENT B0 ;  /* 0x0000000000007941 */ /* 0x000fea0003800200 */
.L_x_110:
[----:B------:R-:W-:Y:S05]  /*1280*/  @!P1 EXIT ;  /* 0x000000000000994d */ /* 0x000fea0003800000 */
[----:B------:R-:W0:Y:S01]  /*1290*/  LDC.64 R10, c[0x0][0x3b8] ;  /* 0x0000ee00ff0a7b82 */ /* 0x000e220000000a00 */
[----:B------:R-:W-:-:S07]  /*12a0*/  MOV R3, 0x7fc00000 ;  /* 0x7fc0000000037802 */ /* 0x000fce0000000f00 */
.L_x_113:
[--C-:B-1----:R-:W-:Y:S02]  /*12b0*/  IMAD R13, R8, R2, R7.reuse ;  /* 0x00000002080d7224 */ /* 0x102fe400078e0207 */
[----:B------:R-:W-:Y:S02]  /*12c0*/  IMAD R7, R5, 0x4, R7 ;  /* 0x0000000405077824 */ /* 0x000fe400078e0207 */
[----:B0-----:R-:W-:-:S03]  /*12d0*/  IMAD.WIDE R12, R13, 0x4, R10 ;  /* 0x000000040d0c7825 */ /* 0x001fc600078e020a */
[----:B------:R-:W-:Y:S02]  /*12e0*/  ISETP.GE.AND P0, PT, R7, R2, PT ;  /* 0x000000020700720c */ /* 0x000fe40003f06270 */
        /* <DEDUP_REMOVED lines=9> */
        .weak           $__internal_2_$__cuda_sm20_rcp_rn_f32_slowpath
        .type           $__internal_2_$__cuda_sm20_rcp_rn_f32_slowpath,@function
        .size           $__internal_2_$__cuda_sm20_rcp_rn_f32_slowpath,(.L_x_181 - $__internal_2_$__cuda_sm20_rcp_rn_f32_slowpath)
$__internal_2_$__cuda_sm20_rcp_rn_f32_slowpath:
[----:B------:R-:W-:-:S04]  /*1380*/  SHF.L.U32 R3, R0, 0x1, RZ ;  /* 0x0000000100037819 */ /* 0x000fc800000006ff */
        /* <DEDUP_REMOVED lines=14> */
.L_x_114:
[----:B------:R-:W-:-:S04]  /*1470*/  IADD3 R9, PT, PT, R3, -0xfd, RZ ;  /* 0xffffff0303097810 */ /* 0x000fc80007ffe0ff */
[----:B------:R-:W-:-:S13]  /*1480*/  ISETP.GT.U32.AND P0, PT, R9, 0x1, PT ;  /* 0x000000010900780c */ /* 0x000fda0003f04070 */
[----:B------:R-:W-:Y:S05]  /*1490*/  @P0 BRA `(.L_x_116) ;  /* 0x0000000000780947 */ /* 0x000fea0003800000 */
[----:B------:R-:W-:Y:S01]  /*14a0*/  LOP3.LUT R11, R0, 0x7fffff, RZ, 0xc0, !PT ;  /* 0x007fffff000b7812 */ /* 0x000fe200078ec0ff */
[----:B------:R-:W-:Y:S01]  /*14b0*/  IMAD.MOV.U32 R16, RZ, RZ, 0x3 ;  /* 0x00000003ff107424 */ /* 0x000fe200078e00ff */
[----:B------:R-:W-:Y:S02]  /*14c0*/  IADD3 R3, PT, PT, R3, -0xfc, RZ ;  /* 0xffffff0403037810 */ /* 0x000fe40007ffe0ff */
        /* <DEDUP_REMOVED lines=11> */
[----:B------:R-:W-:Y:S02]  /*1580*/  LOP3.LUT R14, R15, R12, RZ, 0xc0, !PT ;  /* 0x0000000c0f0e7212 */ /* 0x000fe400078ec0ff */
[----:B------:R-:W-:-:S02]  /*1590*/  IADD3 R13, PT, PT, -R13, RZ, RZ ;  /* 0x000000ff0d0d7210 */ /* 0x000fc40007ffe1ff */
[-C--:B------:R-:W-:Y:S02]  /*15a0*/  SHF.R.U32.HI R14, RZ, R9.reuse, R14 ;  /* 0x00000009ff0e7219 */ /* 0x080fe4000001160e */
[--C-:B------:R-:W-:Y:S02]  /*15b0*/  LOP3.LUT P1, RZ, R13, R9, R12.reuse, 0xf8, !PT ;  /* 0x000000090dff7212 */ /* 0x100fe4000782f80c */
[C---:B------:R-:W-:Y:S02]  /*15c0*/  LOP3.LUT P0, RZ, R14.reuse, 0x1, RZ, 0xc0, !PT ;  /* 0x000000010eff7812 */ /* 0x040fe4000780c0ff */
[----:B------:R-:W-:Y:S02]  /*15d0*/  LOP3.LUT P2, RZ, R14, 0x2, RZ, 0xc0, !PT ;  /* 0x000000020eff7812 */ /* 0x000fe4000784c0ff */
[----:B------:R-:W-:Y:S02]  /*15e0*/  SHF.R.U32.HI R3, RZ, R3, R12 ;  /* 0x00000003ff037219 */ /* 0x000fe4000001160c */
[----:B------:R-:W-:-:S02]  /*15f0*/  PLOP3.LUT P0, PT, P0, P1, P2, 0xe0, 0x0 ;  /* 0x000000000000781c */ /* 0x000fc40000703c20 */
[----:B------:R-:W-:Y:S02]  /*1600*/  LOP3.LUT P1, RZ, R0, 0x7fffff, RZ, 0xc0, !PT ;  /* 0x007fffff00ff7812 */ /* 0x000fe4000782c0ff */
[----:B------:R-:W-:-:S05]  /*1610*/  SEL R9, RZ, 0x1, !P0 ;  /* 0x00000001ff097807 */ /* 0x000fca0004000000 */
[----:B------:R-:W-:-:S05]  /*1620*/  IMAD.MOV R9, RZ, RZ, -R9 ;  /* 0x000000ffff097224 */ /* 0x000fca00078e0a09 */
[----:B------:R-:W-:-:S13]  /*1630*/  ISETP.GE.AND P0, PT, R9, RZ, PT ;  /* 0x000000ff0900720c */ /* 0x000fda0003f06270 */
[----:B------:R-:W-:-:S05]  /*1640*/  @!P0 VIADD R3, R3, 0x1 ;  /* 0x0000000103038836 */ /* 0x000fca0000000000 */
[----:B------:R-:W-:-:S04]  /*1650*/  @!P1 SHF.L.U32 R3, R3, 0x1, RZ ;  /* 0x0000000103039819 */ /* 0x000fc800000006ff */
[----:B------:R-:W-:Y:S01]  /*1660*/  LOP3.LUT R3, R3, 0x80000000, R0, 0xf8, !PT ;  /* 0x8000000003037812 */ /* 0x000fe200078ef800 */
[----:B------:R-:W-:Y:S06]  /*1670*/  BRA `(.L_x_115) ;  /* 0x0000000000047947 */ /* 0x000fec0003800000 */
.L_x_116:
[----:B------:R0:W1:Y:S02]  /*1680*/  MUFU.RCP R3, R0 ;  /* 0x0000000000037308 */ /* 0x0000640000001000 */
.L_x_115:
[----:B0123--:R-:W-:Y:S02]  /*1690*/  IMAD.MOV.U32 R0, RZ, RZ, R3 ;  /* 0x000000ffff007224 */ /* 0x00ffe400078e0003 */
[----:B------:R-:W-:-:S04]  /*16a0*/  HFMA2 R3, -RZ, RZ, 0, 0 ;  /* 0x00000000ff037431 */ /* 0x000fc800000001ff */
[----:B------:R-:W-:Y:S05]  /*16b0*/  RET.REL.NODEC R2 `(srsi_sma_d_batch_f32) ;  /* 0xffffffe802507950 */ /* 0x000fea0003c3ffff */
.L_x_117:
        /* <DEDUP_REMOVED lines=12> */
.L_x_181:


//--------------------- .text.srsi_sma_k_batch_f32 --------------------------
	.section	.text.srsi_sma_k_batch_f32,"ax",@progbits
	.align	128
        .global         srsi_sma_k_batch_f32
        .type           srsi_sma_k_batch_f32,@function
        .size           srsi_sma_k_batch_f32,(.L_x_182 - srsi_sma_k_batch_f32)
        .other          srsi_sma_k_batch_f32,@"STO_CUDA_ENTRY STV_DEFAULT"
srsi_sma_k_batch_f32:
.text.srsi_sma_k_batch_f32:
        /* <DEDUP_REMOVED lines=10> */
[----:B------:R-:W0:Y:S01]  /*00a0*/  LDC R12, c[0x0][0x3a8] ;  /* 0x0000ea00ff0c7b82 */ /* 0x000e220000000800 */
[----:B-1----:R-:W4:Y:S01]  /*00b0*/  LDG.E.CONSTANT R6, desc[UR4][R8.64] ;  /* 0x0000000408067981 */ /* 0x002f22000c1e9900 */
[----:B--2---:R-:W-:-:S05]  /*00c0*/  IMAD.WIDE.U32 R4, R7, 0x4, R4 ;  /* 0x0000000407047825 */ /* 0x004fca00078e0004 */
[----:B------:R1:W2:Y:S01]  /*00d0*/  LDG.E.CONSTANT R0, desc[UR4][R4.64] ;  /* 0x0000000404007981 */ /* 0x0002a2000c1e9900 */
[----:B------:R-:W1:Y:S01]  /*00e0*/  S2R R11, SR_TID.X ;  /* 0x00000000000b7919 */ /* 0x000e620000002100 */
[----:B---3--:R-:W-:Y:S01]  /*00f0*/  ISETP.GT.AND P0, PT, R3, -0x1, PT ;  /* 0xffffffff0300780c */ /* 0x008fe20003f04270 */
[----:B------:R-:W1:Y:S03]  /*0100*/  S2UR UR6, SR_CTAID.X ;  /* 0x00000000000679c3 */ /* 0x000e660000002500 */
[----:B------:R-:W-:-:S05]  /*0110*/  ISETP.GT.AND P0, PT, R2, RZ, P0 ;  /* 0x000000ff0200720c */ /* 0x000fca0000704270 */
[----:B------:R-:W1:Y:S01]  /*0120*/  LDC R10, c[0x0][0x360] ;  /* 0x0000d800ff0a7b82 */ /* 0x000e620000000800 */
[----:B------:R-:W-:Y:S01]  /*0130*/  ISETP.LT.AND P0, PT, R3, R2, P0 ;  /* 0x000000020300720c */ /* 0x000fe20000701270 */
[----:B------:R-:W3:Y:S03]  /*0140*/  LDCU UR7, c[0x0][0x370] ;  /* 0x00006e00ff0777ac */ /* 0x000ee60008000800 */
[----:B0-----:R-:W-:Y:S01]  /*0150*/  ISETP.GT.AND P0, PT, R12, RZ, P0 ;  /* 0x000000ff0c00720c */ /* 0x001fe20000704270 */
[C---:B-1----:R-:W-:Y:S02]  /*0160*/  IMAD R5, R10.reuse, UR6, R11 ;  /* 0x000000060a057c24 */ /* 0x042fe4000f8e020b */
[----:B---3--:R-:W-:Y:S01]  /*0170*/  IMAD R4, R10, UR7, RZ ;  /* 0x000000070a047c24 */ /* 0x008fe2000f8e02ff */
[----:B----4-:R-:W-:Y:S02]  /*0180*/  ISETP.GT.AND P1, PT, R6, RZ, PT ;  /* 0x000000ff0600720c */ /* 0x010fe40003f24270 */
[----:B--2---:R-:W-:-:S13]  /*0190*/  ISETP.GT.AND P0, PT, R0, RZ, P0 ;  /* 0x000000ff0000720c */ /* 0x004fda0000704270 */
        /* <DEDUP_REMOVED lines=18> */
[----:B------:R-:W-:-:S05]  /*02c0*/  IMAD.HI.U32 R9, R10, R3, RZ ;  /* 0x000000030a097227 */ /* 0x000fca00078e00ff */
[----:B------:R-:W-:-:S05]  /*02d0*/  IADD3 R0, PT, PT, -R9, RZ, RZ ;  /* 0x000000ff09007210 */ /* 0x000fca0007ffe1ff */
[----:B------:R-:W-:-:S05]  /*02e0*/  IMAD R3, R4, R0, R3 ;  /* 0x0000000004037224 */ /* 0x000fca00078e0203 */
[----:B------:R-:W-:-:S13]  /*02f0*/  ISETP.GE.U32.AND P0, PT, R3, R4, PT ;  /* 0x000000040300720c */ /* 0x000fda0003f06070 */
[----:B------:R-:W-:Y:S01]  /*0300*/  @P0 IMAD.IADD R3, R3, 0x1, -R4 ;  /* 0x0000000103030824 */ /* 0x000fe200078e0a04 */
[----:B------:R-:W-:-:S04]  /*0310*/  @P0 IADD3 R9, PT, PT, R9, 0x1, RZ ;  /* 0x0000000109090810 */ /* 0x000fc80007ffe0ff */
        /* <DEDUP_REMOVED lines=14> */
.L_x_121:
[----:B0-----:R-:W-:Y:S01]  /*0400*/  IMAD.WIDE R8, R3, 0x4, R10 ;  /* 0x0000000403087825 */ /* 0x001fe200078e020a */
[----:B------:R-:W-:Y:S02]  /*0410*/  IADD3 R0, PT, PT, R0, 0x1, RZ ;  /* 0x0000000100007810 */ /* 0x000fe40007ffe0ff */
[C---:B------:R-:W-:Y:S01]  /*0420*/  IADD3 R3, PT, PT, R4.reuse, R3, RZ ;  /* 0x0000000304037210 */ /* 0x040fe20007ffe0ff */
[----:B------:R-:W-:Y:S01]  /*0430*/  IMAD.IADD R5, R4, 0x1, R5 ;  /* 0x0000000104057824 */ /* 0x000fe200078e0205 */
[----:B------:R1:W-:Y:S01]  /*0440*/  STG.E desc[UR4][R8.64], R13 ;  /* 0x0000000d08007986 */ /* 0x0003e2000c101904 */
[----:B------:R-:W-:-:S13]  /*0450*/  ISETP.NE.AND P0, PT, R0, RZ, PT ;  /* 0x000000ff0000720c */ /* 0x000fda0003f05270 */
[----:B-1----:R-:W-:Y:S05]  /*0460*/  @P0 BRA `(.L_x_121) ;  /* 0xfffffffc00e40947 */ /* 0x002fea000383ffff */
.L_x_120:
[----:B------:R-:W-:Y:S05]  /*0470*/  BSYNC.RECONVERGENT B0 ;  /* 0x0000000000007941 */ /* 0x000fea0003800200 */
.L_x_119:
[----:B------:R-:W-:Y:S05]  /*0480*/  @!P1 EXIT ;  /* 0x000000000000994d */ /* 0x000fea0003800000 */
[----:B------:R-:W0:Y:S01]  /*0490*/  LDC.64 R16, c[0x0][0x3b0] ;  /* 0x0000ec00ff107b82 */ /* 0x000e220000000a00 */
[----:B------:R-:W-:-:S07]  /*04a0*/  IMAD.MOV.U32 R3, RZ, RZ, 0x7fc00000 ;  /* 0x7fc00000ff037424 */ /* 0x000fce00078e00ff */
.L_x_122:
        /* <DEDUP_REMOVED lines=13> */
.L_x_118:
[----:B------:R-:W-:-:S05]  /*0580*/  IMAD.IADD R3, R3, 0x1, R12 ;  /* 0x0000000103037824 */ /* 0x000fca00078e020c */
[----:B------:R-:W-:Y:S02]  /*0590*/  IADD3 R9, PT, PT, R0, R3, RZ ;  /* 0x0000000300097210 */ /* 0x000fe40007ffe0ff */
[----:B------:R-:W-:-:S03]  /*05a0*/  ISETP.GE.U32.AND P0, PT, R3, R2, PT ;  /* 0x000000020300720c */ /* 0x000fc60003f06070 */
[----:B------:R-:W-:-:S05]  /*05b0*/  IMAD.IADD R8, R6, 0x1, R9 ;  /* 0x0000000106087824 */ /* 0x000fca00078e0209 */
[----:B------:R-:W-:-:S04]  /*05c0*/  VIADDMNMX.U32 R9, R8, 0xffffffff, R9, !PT ;  /* 0xffffffff08097846 */ /* 0x000fc80007800009 */
[----:B------:R-:W-:-:S13]  /*05d0*/  ISETP.GT.U32.OR P0, PT, R9, R2, P0 ;  /* 0x000000020900720c */ /* 0x000fda0000704470 */
[----:B------:R-:W-:Y:S05]  /*05e0*/  @P0 BRA `(.L_x_123) ;  /* 0x00000008005c0947 */ /* 0x000fea0003800000 */
[----:B------:R-:W-:-:S13]  /*05f0*/  ISETP.GE.AND P0, PT, R5, R2, PT ;  /* 0x000000020500720c */ /* 0x000fda0003f06270 */
[----:B------:R-:W-:Y:S05]  /*0600*/  @P0 EXIT ;  /* 0x000000000000094d */ /* 0x000fea0003800000 */
[----:B------:R-:W-:-:S04]  /*0610*/  I2FP.F32.U32 R0, R6 ;  /* 0x0000000600007245 */ /* 0x000fc80000201000 */
[----:B------:R-:W-:-:S04]  /*0620*/  IADD3 R2, PT, PT, R0, 0x1800000, RZ ;  /* 0x0180000000027810 */ /* 0x000fc80007ffe0ff */
[----:B------:R-:W-:-:S04]  /*0630*/  LOP3.LUT R2, R2, 0x7f800000, RZ, 0xc0, !PT ;  /* 0x7f80000002027812 */ /* 0x000fc800078ec0ff */
[----:B------:R-:W-:-:S13]  /*0640*/  ISETP.GT.U32.AND P0, PT, R2, 0x1ffffff, PT ;  /* 0x01ffffff0200780c */ /* 0x000fda0003f04070 */
[----:B------:R-:W-:Y:S05]  /*0650*/  @P0 BRA `(.L_x_124) ;  /* 0x00000000000c0947 */ /* 0x000fea0003800000 */
[----:B------:R-:W-:-:S07]  /*0660*/  MOV R2, 0x680 ;  /* 0x0000068000027802 */ /* 0x000fce0000000f00 */
[----:B------:R-:W-:Y:S05]  /*0670*/  CALL.REL.NOINC `($__internal_3_$__cuda_sm20_rcp_rn_f32_slowpath) ;  /* 0x0000000c002c7944 */ /* 0x000fea0003c00000 */
[----:B------:R-:W-:Y:S05]  /*0680*/  BRA `(.L_x_125) ;  /* 0x0000000000107947 */ /* 0x000fea0003800000 */
.L_x_124:
[----:B------:R-:W0:Y:S02]  /*0690*/  MUFU.RCP R3, R0 ;  /* 0x0000000000037308 */ /* 0x000e240000001000 */
[----:B0-----:R-:W-:-:S04]  /*06a0*/  FFMA R2, R0, R3, -1 ;  /* 0xbf80000000027423 */ /* 0x001fc80000000003 */
[----:B------:R-:W-:-:S04]  /*06b0*/  FADD.FTZ R2, -R2, -RZ ;  /* 0x800000ff02027221 */ /* 0x000fc80000010100 */
[----:B------:R-:W-:-:S07]  /*06c0*/  FFMA R0, R3, R2, R3 ;  /* 0x0000000203007223 */ /* 0x000fce0000000003 */
.L_x_125:
[----:B------:R-:W0:Y:S01]  /*06d0*/  LDCU UR6, c[0x0][0x3a0] ;  /* 0x00007400ff0677ac */ /* 0x000e220008000800 */
[C---:B------:R-:W-:Y:S01]  /*06e0*/  LOP3.LUT R23, R6.reuse, 0x7, RZ, 0xc0, !PT ;  /* 0x0000000706177812 */ /* 0x040fe200078ec0ff */
[C---:B------:R-:W-:Y:S01]  /*06f0*/  VIADD R2, R6.reuse, 0xffffffff ;  /* 0xffffffff06027836 */ /* 0x040fe20000000000 */
[----:B------:R-:W-:Y:S02]  /*0700*/  LOP3.LUT R22, R6, 0xf, RZ, 0xc0, !PT ;  /* 0x0000000f06167812 */ /* 0x000fe400078ec0ff */
[----:B------:R-:W-:Y:S01]  /*0710*/  IADD3 R8, PT, PT, R8, -0x2, RZ ;  /* 0xfffffffe08087810 */ /* 0x000fe20007ffe0ff */
[----:B------:R-:W-:Y:S01]  /*0720*/  VIADD R9, R23, 0xffffffff ;  /* 0xffffffff17097836 */ /* 0x000fe20000000000 */
[----:B------:R-:W-:Y:S02]  /*0730*/  IADD3 R3, PT, PT, R22, -0x1, RZ ;  /* 0xffffffff16037810 */ /* 0x000fe40007ffe0ff */
[----:B------:R-:W-:Y:S02]  /*0740*/  ISETP.GE.U32.AND P0, PT, R2, 0xf, PT ;  /* 0x0000000f0200780c */ /* 0x000fe40003f06070 */
[----:B------:R-:W-:-:S02]  /*0750*/  ISETP.GE.U32.AND P2, PT, R9, 0x3, PT ;  /* 0x000000030900780c */ /* 0x000fc40003f46070 */
[C---:B------:R-:W-:Y:S02]  /*0760*/  LOP3.LUT R9, R6.reuse, 0x7ffffff0, RZ, 0xc0, !PT ;  /* 0x7ffffff006097812 */ /* 0x040fe400078ec0ff */
[----:B------:R-:W-:Y:S02]  /*0770*/  ISETP.GE.U32.AND P1, PT, R3, 0x7, PT ;  /* 0x000000070300780c */ /* 0x000fe40003f26070 */
[----:B------:R-:W-:Y:S01]  /*0780*/  LOP3.LUT R24, R6, 0x3, RZ, 0xc0, !PT ;  /* 0x0000000306187812 */ /* 0x000fe200078ec0ff */
[----:B------:R-:W-:Y:S02]  /*0790*/  IMAD.MOV R9, RZ, RZ, -R9 ;  /* 0x000000ffff097224 */ /* 0x000fe400078e0a09 */
[----:B0-----:R-:W-:-:S08]  /*07a0*/  IMAD R10, R7, UR6, -R6 ;  /* 0x00000006070a7c24 */ /* 0x001fd0000f8e0a06 */
.L_x_134:
        /* <DEDUP_REMOVED lines=9> */
[----:B------:R-:W-:Y:S01]  /*0840*/  HFMA2 R17, -RZ, RZ, 0, 0 ;  /* 0x00000000ff117431 */ /* 0x000fe200000001ff */
[----:B------:R-:W-:Y:S06]  /*0850*/  @!P0 BRA `(.L_x_130) ;  /* 0x0000000000b48947 */ /* 0x000fec0003800000 */
[----:B------:R-:W-:Y:S01]  /*0860*/  IMAD.IADD R11, R5, 0x1, -R6 ;  /* 0x00000001050b7824 */ /* 0x000fe200078e0a06 */
[----:B------:R-:W-:Y:S01]  /*0870*/  IADD3 R25, PT, PT, R10, R5, RZ ;  /* 0x000000050a197210 */ /* 0x000fe20007ffe0ff */
[----:B------:R-:W-:Y:S01]  /*0880*/  IMAD.MOV.U32 R17, RZ, RZ, RZ ;  /* 0x000000ffff117224 */ /* 0x000fe200078e00ff */
[----:B------:R-:W-:-:S07]  /*0890*/  MOV R12, R9 ;  /* 0x00000009000c7202 */ /* 0x000fce0000000f00 */
.L_x_131:
        /* <DEDUP_REMOVED lines=14> */
[----:B---3--:R-:W-:-:S03]  /*0980*/  FADD R26, R16, R27 ;  /* 0x0000001b101a7221 */ /* 0x008fc60000000000 */
[----:B------:R-:W3:Y:S01]  /*0990*/  LDG.E.CONSTANT R16, desc[UR4][R2.64+0x28] ;  /* 0x0000280402107981 */ /* 0x000ee2000c1e9900 */
[----:B----4-:R-:W-:-:S03]  /*09a0*/  FADD R27, R26, R21 ;  /* 0x000000151a1b7221 */ /* 0x010fc60000000000 */
[----:B------:R-:W4:Y:S01]  /*09b0*/  LDG.E.CONSTANT R21, desc[UR4][R2.64+0x2c] ;  /* 0x00002c0402157981 */ /* 0x000f22000c1e9900 */
[----:B-----5:R-:W-:-:S03]  /*09c0*/  FADD R26, R27, R20 ;  /* 0x000000141b1a7221 */ /* 0x020fc60000000000 */
[----:B------:R-:W5:Y:S01]  /*09d0*/  LDG.E.CONSTANT R20, desc[UR4][R2.64+0x30] ;  /* 0x0000300402147981 */ /* 0x000f62000c1e9900 */
[----:B------:R-:W-:-:S03]  /*09e0*/  FADD R27, R26, R19 ;  /* 0x000000131a1b7221 */ /* 0x000fc60000000000 */
[----:B------:R-:W5:Y:S01]  /*09f0*/  LDG.E.CONSTANT R19, desc[UR4][R2.64+0x34] ;  /* 0x0000340402137981 */ /* 0x000f62000c1e9900 */
[----:B------:R-:W-:-:S03]  /*0a00*/  FADD R28, R27, R18 ;  /* 0x000000121b1c7221 */ /* 0x000fc60000000000 */
[----:B------:R-:W5:Y:S04]  /*0a10*/  LDG.E.CONSTANT R18, desc[UR4][R2.64+0x38] ;  /* 0x0000380402127981 */ /* 0x000f68000c1e9900 */
[----:B------:R-:W5:Y:S01]  /*0a20*/  LDG.E.CONSTANT R26, desc[UR4][R2.64+0x3c] ;  /* 0x00003c04021a7981 */ /* 0x000f62000c1e9900 */
[----:B------:R-:W-:Y:S01]  /*0a30*/  FADD R28, R28, R13 ;  /* 0x0000000d1c1c7221 */ /* 0x000fe20000000000 */
[----:B------:R-:W-:Y:S01]  /*0a40*/  IADD3 R12, PT, PT, R12, 0x10, RZ ;  /* 0x000000100c0c7810 */ /* 0x000fe20007ffe0ff */
[----:B------:R-:W-:Y:S01]  /*0a50*/  VIADD R11, R11, 0x10 ;  /* 0x000000100b0b7836 */ /* 0x000fe20000000000 */
[----:B------:R-:W-:Y:S01]  /*0a60*/  IADD3 R25, PT, PT, R25, 0x10, RZ ;  /* 0x0000001019197810 */ /* 0x000fe20007ffe0ff */
[----:B------:R-:W-:Y:S01]  /*0a70*/  FADD R15, R28, R15 ;  /* 0x0000000f1c0f7221 */ /* 0x000fe20000000000 */
[----:B------:R-:W-:-:S03]  /*0a80*/  ISETP.NE.AND P3, PT, R12, RZ, PT ;  /* 0x000000ff0c00720c */ /* 0x000fc60003f65270 */
[----:B------:R-:W-:-:S04]  /*0a90*/  FADD R14, R15, R14 ;  /* 0x0000000e0f0e7221 */ /* 0x000fc80000000000 */
        /* <DEDUP_REMOVED lines=9> */
.L_x_130:
        /* <DEDUP_REMOVED lines=25> */
.L_x_132:
        /* <DEDUP_REMOVED lines=16> */
.L_x_133:
        /* <DEDUP_REMOVED lines=14> */
.L_x_129:
[----:B------:R-:W-:Y:S05]  /*0ea0*/  BSYNC.RECONVERGENT B1 ;  /* 0x0000000000017941 */ /* 0x000fea0003800200 */
.L_x_128:
[----:B------:R-:W-:-:S07]  /*0eb0*/  FMUL R17, R17, R0 ;  /* 0x0000000011117220 */ /* 0x000fce0000400000 */
.L_x_127:
[----:B------:R-:W-:Y:S05]  /*0ec0*/  BSYNC.RECONVERGENT B0 ;  /* 0x0000000000007941 */ /* 0x000fea0003800200 */
.L_x_126:
        /* <DEDUP_REMOVED lines=9> */
.L_x_123:
        /* <DEDUP_REMOVED lines=37> */
.L_x_137:
[----:B0-----:R-:W-:Y:S01]  /*11b0*/  IMAD.WIDE R8, R3, 0x4, R10 ;  /* 0x0000000403087825 */ /* 0x001fe200078e020a */
[----:B------:R-:W-:-:S03]  /*11c0*/  IADD3 R5, PT, PT, R4, R5, RZ ;  /* 0x0000000504057210 */ /* 0x000fc60007ffe0ff */
[----:B------:R-:W-:Y:S01]  /*11d0*/  VIADD R0, R0, 0x1 ;  /* 0x0000000100007836 */ /* 0x000fe20000000000 */
[----:B------:R1:W-:Y:S01]  /*11e0*/  STG.E desc[UR4][R8.64], R13 ;  /* 0x0000000d08007986 */ /* 0x0003e2000c101904 */
[----:B------:R-:W-:-:S03]  /*11f0*/  IMAD.IADD R3, R4, 0x1, R3 ;  /* 0x0000000104037824 */ /* 0x000fc600078e0203 */
[----:B------:R-:W-:-:S13]  /*1200*/  ISETP.NE.AND P0, PT, R0, RZ, PT ;  /* 0x000000ff0000720c */ /* 0x000fda0003f05270 */
[----:B-1----:R-:W-:Y:S05]  /*1210*/  @P0 BRA `(.L_x_137) ;  /* 0xfffffffc00e40947 */ /* 0x002fea000383ffff */
.L_x_136:
[----:B------:R-:W-:Y:S05]  /*1220*/  BSYNC.RECONVERGENT B0 ;  /* 0x0000000000007941 */ /* 0x000fea0003800200 */
.L_x_135:
[----:B------:R-:W-:Y:S05]  /*1230*/  @!P1 EXIT ;  /* 0x000000000000994d */ /* 0x000fea0003800000 */
[----:B------:R-:W0:Y:S01]  /*1240*/  LDC.64 R8, c[0x0][0x3b0] ;  /* 0x0000ec00ff087b82 */ /* 0x000e220000000a00 */
[----:B------:R-:W-:-:S07]  /*1250*/  MOV R3, 0x7fc00000 ;  /* 0x7fc0000000037802 */ /* 0x000fce0000000f00 */
.L_x_138:
        /* <DEDUP_REMOVED lines=13> */
        .weak           $__internal_3_$__cuda_sm20_rcp_rn_f32_slowpath
        .type           $__internal_3_$__cuda_sm20_rcp_rn_f32_slowpath,@function
        .size           $__internal_3_$__cuda_sm20_rcp_rn_f32_slowpath,(.L_x_182 - $__internal_3_$__cuda_sm20_rcp_rn_f32_slowpath)
$__internal_3_$__cuda_sm20_rcp_rn_f32_slowpath:
        /* <DEDUP_REMOVED lines=15> */
.L_x_139:
        /* <DEDUP_REMOVED lines=33> */
.L_x_141:
[----:B------:R0:W1:Y:S02]  /*1630*/  MUFU.RCP R3, R0 ;  /* 0x0000000000037308 */ /* 0x0000640000001000 */
.L_x_140:
[----:B0123--:R-:W-:Y:S02]  /*1640*/  IMAD.MOV.U32 R0, RZ, RZ, R3 ;  /* 0x000000ffff007224 */ /* 0x00ffe400078e0003 */
[----:B------:R-:W-:-:S04]  /*1650*/  HFMA2 R3, -RZ, RZ, 0, 0 ;  /* 0x00000000ff037431 */ /* 0x000fc800000001ff */
[----:B------:R-:W-:Y:S05]  /*1660*/  RET.REL.NODEC R2 `(srsi_sma_k_batch_f32) ;  /* 0xffffffe802647950 */ /* 0x000fea0003c3ffff */
.L_x_142:
        /* <DEDUP_REMOVED lines=9> */
.L_x_182:


//--------------------- .text.srsi_fk_batch_f32   --------------------------
	.section	.text.srsi_fk_batch_f32,"ax",@progbits
	.align	128
        .global         srsi_fk_batch_f32
        .type           srsi_fk_batch_f32,@function
        .size           srsi_fk_batch_f32,(.L_x_183 - srsi_fk_batch_f32)
        .other          srsi_fk_batch_f32,@"STO_CUDA_ENTRY STV_DEFAULT"
srsi_fk_batch_f32:
.text.srsi_fk_batch_f32:
[----:B------:R-:W-:Y:S01]  /*0000*/  LDC R1, c[0x0][0x37c] ;  /* 0x0000df00ff017b82 */ /* 0x000fe20000000800 */
[----:B------:R-:W0:Y:S01]  /*0010*/  S2R R8, SR_CTAID.Y ;  /* 0x0000000000087919 */ /* 0x000e220000002600 */
[----:B------:R-:W0:Y:S02]  /*0020*/  LDCU UR4, c[0x0][0x3ac] ;  /* 0x00007580ff0477ac */ /* 0x000e240008000800 */
[----:B0-----:R-:W-:-:S13]  /*0030*/  ISETP.GE.AND P0, PT, R8, UR4, PT ;  /* 0x0000000408007c0c */ /* 0x001fda000bf06270 */
[----:B------:R-:W-:Y:S05]  /*0040*/  @P0 EXIT ;  /* 0x000000000000094d */ /* 0x000fea0003800000 */
[----:B------:R-:W0:Y:S01]  /*0050*/  LDC.64 R6, c[0x0][0x388] ;  /* 0x0000e200ff067b82 */ /* 0x000e220000000a00 */
[----:B------:R-:W1:Y:S07]  /*0060*/  LDCU.64 UR4, c[0x0][0x358] ;  /* 0x00006b00ff0477ac */ /* 0x000e6e0008000a00 */
[----:B------:R-:W2:Y:S01]  /*0070*/  LDC.64 R2, c[0x0][0x3a0] ;  /* 0x0000e800ff027b82 */ /* 0x000ea20000000a00 */
[----:B------:R-:W3:Y:S07]  /*0080*/  S2R R0, SR_TID.X ;  /* 0x0000000000007919 */ /* 0x000eee0000002100 */
[----:B------:R-:W4:Y:S01]  /*0090*/  LDC R4, c[0x0][0x3a8] ;  /* 0x0000ea00ff047b82 */ /* 0x000f220000000800 */
[----:B0-----:R-:W-:-:S06]  /*00a0*/  IMAD.WIDE.U32 R6, R8, 0x4, R6 ;  /* 0x0000000408067825 */ /* 0x001fcc00078e0006 */
[----:B-1----:R3:W5:Y:S01]  /*00b0*/  LDG.E.CONSTANT R6, desc[UR4][R6.64] ;  /* 0x0000000406067981 */ /* 0x002762000c1e9900 */
[----:B------:R-:W3:Y:S01]  /*00c0*/  S2UR UR6, SR_CTAID.X ;  /* 0x00000000000679c3 */ /* 0x000ee20000002500 */
[----:B--2---:R-:W-:-:S04]  /*00d0*/  ISETP.GT.AND P0, PT, R3, -0x1, PT ;  /* 0xffffffff0300780c */ /* 0x004fc80003f04270 */
[----:B------:R-:W-:-:S03]  /*00e0*/  ISETP.GT.AND P0, PT, R2, RZ, P0 ;  /* 0x000000ff0200720c */ /* 0x000fc60000704270 */
[----:B------:R-:W3:Y:S01]  /*00f0*/  LDC R5, c[0x0][0x360] ;  /* 0x0000d800ff057b82 */ /* 0x000ee20000000800 */
[----:B------:R-:W0:Y:S01]  /*0100*/  LDCU UR7, c[0x0][0x370] ;  /* 0x00006e00ff0777ac */ /* 0x000e220008000800 */
[----:B------:R-:W-:-:S04]  /*0110*/  ISETP.LT.AND P0, PT, R3, R2, P0 ;  /* 0x000000020300720c */ /* 0x000fc80000701270 */
[----:B----4-:R-:W-:Y:S01]  /*0120*/  ISETP.GT.AND P0, PT, R4, RZ, P0 ;  /* 0x000000ff0400720c */ /* 0x010fe20000704270 */
[C---:B---3--:R-:W-:Y:S02]  /*0130*/  IMAD R7, R5.reuse, UR6, R0 ;  /* 0x0000000605077c24 */ /* 0x048fe4000f8e0200 */
[----:B0-----:R-:W-:Y:S01]  /*0140*/  IMAD R5, R5, UR7, RZ ;  /* 0x0000000705057c24 */ /* 0x001fe2000f8e02ff */
[----:B-----5:R-:W-:-:S13]  /*0150*/  ISETP.GT.AND P1, PT, R6, RZ, PT ;  /* 0x000000ff0600720c */ /* 0x020fda0003f24270 */
[----:B------:R-:W-:Y:S05]  /*0160*/  @P0 BRA P1, `(.L_x_143) ;  /* 0x0000000000f40947 */ /* 0x000fea0000800000 */
[----:B------:R-:W-:-:S13]  /*0170*/  ISETP.GE.AND P0, PT, R7, R2, PT ;  /* 0x000000020700720c */ /* 0x000fda0003f06270 */
[----:B------:R-:W-:Y:S05]  /*0180*/  @P0 EXIT ;  /* 0x000000000000094d */ /* 0x000fea0003800000 */
[----:B------:R-:W0:Y:S01]  /*0190*/  I2F.U32.RP R6, R5 ;  /* 0x0000000500067306 */ /* 0x000e220000209000 */
[C---:B------:R-:W-:Y:S01]  /*01a0*/  IMAD.IADD R3, R5.reuse, 0x1, R7 ;  /* 0x0000000105037824 */ /* 0x040fe200078e0207 */
[----:B------:R-:W-:Y:S01]  /*01b0*/  ISETP.NE.U32.AND P2, PT, R5, RZ, PT ;  /* 0x000000ff0500720c */ /* 0x000fe20003f45070 */
[----:B------:R-:W-:Y:S01]  /*01c0*/  IMAD.MOV R9, RZ, RZ, -R5 ;  /* 0x000000ffff097224 */ /* 0x000fe200078e0a05 */
[----:B------:R-:W-:Y:S02]  /*01d0*/  BSSY.RECONVERGENT B0, `(.L_x_144) ;  /* 0x0000026000007945 */ /* 0x000fe40003800200 */
        /* <DEDUP_REMOVED lines=14> */
[----:B------:R-:W-:Y:S02]  /*02c0*/  @P0 IMAD.IADD R0, R0, 0x1, -R5 ;  /* 0x0000000100000824 */ /* 0x000fe400078e0a05 */
[----:B------:R-:W-:-:S03]  /*02d0*/  @P0 VIADD R11, R11, 0x1 ;  /* 0x000000010b0b0836 */ /* 0x000fc60000000000 */
[----:B------:R-:W-:-:S13]  /*02e0*/  ISETP.GE.U32.AND P1, PT, R0, R5, PT ;  /* 0x000000050000720c */ /* 0x000fda0003f26070 */
[----:B------:R-:W-:Y:S01]  /*02f0*/  @P1 VIADD R11, R11, 0x1 ;  /* 0x000000010b0b1836 */ /* 0x000fe20000000000 */
[----:B------:R-:W-:-:S05]  /*0300*/  @!P2 LOP3.LUT R11, RZ, R5, RZ, 0x33, !PT ;  /* 0x00000005ff0ba212 */ /* 0x000fca00078e33ff */
[----:B------:R-:W-:-:S05]  /*0310*/  IMAD.IADD R0, R4, 0x1, R11 ;  /* 0x0000000104007824 */ /* 0x000fca00078e020b */
[C---:B------:R-:W-:Y:S02]  /*0320*/  LOP3.LUT R3, R0.reuse, 0x3, RZ, 0xc0, !PT ;  /* 0x0000000300037812 */ /* 0x040fe400078ec0ff */
[----:B------:R-:W-:Y:S02]  /*0330*/  ISETP.GE.U32.AND P1, PT, R0, 0x3, PT ;  /* 0x000000030000780c */ /* 0x000fe40003f26070 */
[----:B------:R-:W-:-:S13]  /*0340*/  ISETP.NE.AND P0, PT, R3, 0x3, PT ;  /* 0x000000030300780c */ /* 0x000fda0003f05270 */
[----:B------:R-:W-:Y:S05]  /*0350*/  @!P0 BRA `(.L_x_145) ;  /* 0x0000000000348947 */ /* 0x000fea0003800000 */
[----:B------:R-:W0:Y:S01]  /*0360*/  LDC.64 R12, c[0x0][0x3b8] ;  /* 0x0000ee00ff0c7b82 */ /* 0x000e220000000a00 */
[----:B------:R-:W-:Y:S02]  /*0370*/  VIADD R0, R0, 0x1 ;  /* 0x0000000100007836 */ /* 0x000fe40000000000 */
[----:B------:R-:W-:Y:S02]  /*0380*/  IMAD R3, R8, R2, R7 ;  /* 0x0000000208037224 */ /* 0x000fe400078e0207 */
[----:B------:R-:W-:Y:S01]  /*0390*/  IMAD.MOV.U32 R9, RZ, RZ, 0x7fc00000 ;  /* 0x7fc00000ff097424 */ /* 0x000fe200078e00ff */
[----:B------:R-:W-:-:S05]  /*03a0*/  LOP3.LUT R0, R0, 0x3, RZ, 0xc0, !PT ;  /* 0x0000000300007812 */ /* 0x000fca00078ec0ff */
[----:B------:R-:W-:-:S07]  /*03b0*/  IMAD.MOV R0, RZ, RZ, -R0 ;  /* 0x000000ffff007224 */ /* 0x000fce00078e0a00 */
.L_x_146:
[----:B0-----:R-:W-:-:S04]  /*03c0*/  IMAD.WIDE R10, R3, 0x4, R12 ;  /* 0x00000004030a7825 */ /* 0x001fc800078e020c */
[----:B------:R-:W-:Y:S01]  /*03d0*/  VIADD R0, R0, 0x1 ;  /* 0x0000000100007836 */ /* 0x000fe20000000000 */
[----:B------:R1:W-:Y:S01]  /*03e0*/  STG.E desc[UR4][R10.64], R9 ;  /* 0x000000090a007986 */ /* 0x0003e2000c101904 */
[C---:B------:R-:W-:Y:S02]  /*03f0*/  IMAD.IADD R7, R5.reuse, 0x1, R7 ;  /* 0x0000000105077824 */ /* 0x040fe400078e0207 */
[----:B------:R-:W-:Y:S01]  /*0400*/  IMAD.IADD R3, R5, 0x1, R3 ;  /* 0x0000000105037824 */ /* 0x000fe200078e0203 */
[----:B------:R-:W-:-:S13]  /*0410*/  ISETP.NE.AND P0, PT, R0, RZ, PT ;  /* 0x000000ff0000720c */ /* 0x000fda0003f05270 */
[----:B-1----:R-:W-:Y:S05]  /*0420*/  @P0 BRA `(.L_x_146) ;  /* 0xfffffffc00e40947 */ /* 0x002fea000383ffff */
.L_x_145:
[----:B------:R-:W-:Y:S05]  /*0430*/  BSYNC.RECONVERGENT B0 ;  /* 0x0000000000007941 */ /* 0x000fea0003800200 */
.L_x_144:
[----:B------:R-:W-:Y:S05]  /*0440*/  @!P1 EXIT ;  /* 0x000000000000994d */ /* 0x000fea0003800000 */
[----:B------:R-:W0:Y:S01]  /*0450*/  LDC.64 R18, c[0x0][0x3b8] ;  /* 0x0000ee00ff127b82 */ /* 0x000e220000000a00 */
[----:B------:R-:W-:-:S07]  /*0460*/  IMAD.MOV.U32 R3, RZ, RZ, 0x7fc00000 ;  /* 0x7fc00000ff037424 */ /* 0x000fce00078e00ff */
.L_x_147:
        /* <DEDUP_REMOVED lines=13> */
.L_x_143:
[----:B------:R-:W-:-:S04]  /*0540*/  IMAD.IADD R3, R3, 0x1, R4 ;  /* 0x0000000103037824 */ /* 0x000fc800078e0204 */
[----:B------:R-:W-:-:S05]  /*0550*/  IMAD.IADD R9, R6, 0x1, R3 ;  /* 0x0000000106097824 */ /* 0x000fca00078e0203 */
[----:B------:R-:W-:-:S04]  /*0560*/  ISETP.GT.U32.AND P0, PT, R9, R2, PT ;  /* 0x000000020900720c */ /* 0x000fc80003f04070 */
[----:B------:R-:W-:-:S13]  /*0570*/  ISETP.GE.U32.OR P0, PT, R3, R2, P0 ;  /* 0x000000020300720c */ /* 0x000fda0000706470 */
[----:B------:R-:W-:Y:S05]  /*0580*/  @P0 BRA `(.L_x_148) ;  /* 0x0000000c00b40947 */ /* 0x000fea0003800000 */
[----:B------:R-:W-:-:S13]  /*0590*/  ISETP.GE.AND P0, PT, R7, R2, PT ;  /* 0x000000020700720c */ /* 0x000fda0003f06270 */
[----:B------:R-:W-:Y:S05]  /*05a0*/  @P0 EXIT ;  /* 0x000000000000094d */ /* 0x000fea0003800000 */
[----:B------:R-:W-:Y:S01]  /*05b0*/  VIADD R4, R9, 0xffffffff ;  /* 0xffffffff09047836 */ /* 0x000fe20000000000 */
[C---:B------:R-:W-:Y:S01]  /*05c0*/  LOP3.LUT R18, R6.reuse, 0x3, RZ, 0xc0, !PT ;  /* 0x0000000306127812 */ /* 0x040fe200078ec0ff */
[----:B------:R-:W-:-:S07]  /*05d0*/  VIADD R19, R6, 0xffffffff ;  /* 0xffffffff06137836 */ /* 0x000fce0000000000 */
.L_x_162:
[----:B------:R-:W-:Y:S01]  /*05e0*/  ISETP.GE.AND P0, PT, R7, R4, PT ;  /* 0x000000040700720c */ /* 0x000fe20003f06270 */
[----:B------:R-:W-:Y:S01]  /*05f0*/  BSSY.RECONVERGENT B2, `(.L_x_149) ;  /* 0x00000dd000027945 */ /* 0x000fe20003800200 */
[----:B0-----:R-:W-:-:S11]  /*0600*/  IMAD.MOV.U32 R9, RZ, RZ, 0x7fc00000 ;  /* 0x7fc00000ff097424 */ /* 0x001fd600078e00ff */
[----:B-----5:R-:W-:Y:S05]  /*0610*/  @!P0 BRA `(.L_x_150) ;  /* 0x0000000c00688947 */ /* 0x020fea0003800000 */
[----:B------:R-:W0:Y:S02]  /*0620*/  LDC.64 R2, c[0x0][0x380] ;  /* 0x0000e000ff027b82 */ /* 0x000e240000000a00 */
[----:B0-----:R-:W-:-:S05]  /*0630*/  IMAD.WIDE.U32 R10, R7, 0x4, R2 ;  /* 0x00000004070a7825 */ /* 0x001fca00078e0002 */
[----:B------:R0:W5:Y:S01]  /*0640*/  LDG.E.CONSTANT R0, desc[UR4][R10.64] ;  /* 0x000000040a007981 */ /* 0x000162000c1e9900 */
[----:B------:R-:W-:Y:S01]  /*0650*/  IMAD.IADD R15, R7, 0x1, -R6 ;  /* 0x00000001070f7824 */ /* 0x000fe200078e0a06 */
[----:B------:R-:W-:Y:S01]  /*0660*/  BSSY.RECONVERGENT B1, `(.L_x_151) ;  /* 0x00000c0000017945 */ /* 0x000fe20003800200 */
[----:B------:R-:W-:Y:S02]  /*0670*/  IMAD.MOV.U32 R17, RZ, RZ, 0x7149f2ca ;  /* 0x7149f2caff117424 */ /* 0x000fe400078e00ff */
[----:B------:R-:W-:Y:S02]  /*0680*/  VIADD R12, R15, 0x1 ;  /* 0x000000010f0c7836 */ /* 0x000fe40000000000 */
[----:B------:R-:W-:-:S03]  /*0690*/  IMAD.MOV.U32 R20, RZ, RZ, -0xeb60d36 ;  /* 0xf149f2caff147424 */ /* 0x000fc600078e00ff */
[----:B------:R-:W-:-:S13]  /*06a0*/  ISETP.GT.AND P0, PT, R12, R7, PT ;  /* 0x000000070c00720c */ /* 0x000fda0003f04270 */
[----:B0-----:R-:W-:Y:S05]  /*06b0*/  @P0 BRA `(.L_x_152) ;  /* 0x0000000800e80947 */ /* 0x001fea0003800000 */
[----:B------:R-:W-:Y:S01]  /*06c0*/  ISETP.NE.AND P1, PT, R18, RZ, PT ;  /* 0x000000ff1200720c */ /* 0x000fe20003f25270 */
[----:B------:R-:W-:Y:S01]  /*06d0*/  IMAD.MOV.U32 R20, RZ, RZ, -0xeb60d36 ;  /* 0xf149f2caff147424 */ /* 0x000fe200078e00ff */
[----:B------:R-:W-:Y:S01]  /*06e0*/  ISETP.GE.U32.AND P0, PT, R19, 0x3, PT ;  /* 0x000000031300780c */ /* 0x000fe20003f06070 */
[----:B------:R-:W-:-:S10]  /*06f0*/  IMAD.MOV.U32 R17, RZ, RZ, 0x7149f2ca ;  /* 0x7149f2caff117424 */ /* 0x000fd400078e00ff */
[----:B------:R-:W-:Y:S05]  /*0700*/  @!P1 BRA `(.L_x_153) ;  /* 0x0000000000589947 */ /* 0x000fea0003800000 */
[----:B------:R-:W-:-:S05]  /*0710*/  IMAD.WIDE R10, R15, 0x4, R2 ;  /* 0x000000040f0a7825 */ /* 0x000fca00078e0202 */
[----:B------:R-:W2:Y:S01]  /*0720*/  LDG.E.CONSTANT R9, desc[UR4][R10.64+0x4] ;  /* 0x000004040a097981 */ /* 0x000ea2000c1e9900 */
[----:B------:R-:W-:Y:S01]  /*0730*/  ISETP.NE.AND P2, PT, R18, 0x1, PT ;  /* 0x000000011200780c */ /* 0x000fe20003f45270 */
[----:B------:R-:W-:Y:S01]  /*0740*/  VIADD R12, R15, 0x2 ;  /* 0x000000020f0c7836 */ /* 0x000fe20000000000 */
[----:B--2---:R-:W-:-:S04]  /*0750*/  FSETP.GEU.AND P1, PT, |R9|, 1.175494350822287508e-38, PT ;  /* 0x008000000900780b */ /* 0x004fc80003f2e200 */
[----:B------:R-:W-:-:S04]  /*0760*/  FSEL R9, R9, RZ, P1 ;  /* 0x000000ff09097208 */ /* 0x000fc80000800000 */
[C---:B------:R-:W-:Y:S02]  /*0770*/  FMNMX R20, R9.reuse, -1.00000001504746621988e+30, !PT ;  /* 0xf149f2ca09147809 */ /* 0x040fe40007800000 */
[----:B------:R-:W-:Y:S01]  /*0780*/  FMNMX R17, R9, 1.00000001504746621988e+30, PT ;  /* 0x7149f2ca09117809 */ /* 0x000fe20003800000 */
[----:B------:R-:W-:Y:S06]  /*0790*/  @!P2 BRA `(.L_x_153) ;  /* 0x000000000034a947 */ /* 0x000fec0003800000 */
[----:B------:R-:W-:Y:S01]  /*07a0*/  ISETP.NE.AND P2, PT, R18, 0x2, PT ;  /* 0x000000021200780c */ /* 0x000fe20003f45270 */
[----:B------:R-:W2:-:S12]  /*07b0*/  LDG.E.CONSTANT R9, desc[UR4][R10.64+0x8] ;  /* 0x000008040a097981 */ /* 0x000e98000c1e9900 */
[----:B------:R-:W3:Y:S01]  /*07c0*/  @P2 LDG.E.CONSTANT R13, desc[UR4][R10.64+0xc] ;  /* 0x00000c040a0d2981 */ /* 0x000ee2000c1e9900 */
[C---:B------:R-:W-:Y:S02]  /*07d0*/  VIADD R12, R15.reuse, 0x3 ;  /* 0x000000030f0c7836 */ /* 0x040fe40000000000 */
[----:B------:R-:W-:Y:S01]  /*07e0*/  @P2 VIADD R12, R15, 0x4 ;  /* 0x000000040f0c2836 */ /* 0x000fe20000000000 */
[----:B--2---:R-:W-:-:S04]  /*07f0*/  FSETP.GEU.AND P1, PT, |R9|, 1.175494350822287508e-38, PT ;  /* 0x008000000900780b */ /* 0x004fc80003f2e200 */
[----:B------:R-:W-:-:S04]  /*0800*/  FSEL R9, R9, RZ, P1 ;  /* 0x000000ff09097208 */ /* 0x000fc80000800000 */
[-C--:B------:R-:W-:Y:S02]  /*0810*/  FMNMX R20, R20, R9.reuse, !PT ;  /* 0x0000000914147209 */ /* 0x080fe40007800000 */
[----:B------:R-:W-:Y:S02]  /*0820*/  FMNMX R17, R17, R9, PT ;  /* 0x0000000911117209 */ /* 0x000fe40003800000 */
[----:B---3--:R-:W-:-:S04]  /*0830*/  @P2 FSETP.GEU.AND P1, PT, |R13|, 1.175494350822287508e-38, PT ;  /* 0x008000000d00280b */ /* 0x008fc80003f2e200 */
[----:B------:R-:W-:-:S04]  /*0840*/  @P2 FSEL R13, R13, RZ, P1 ;  /* 0x000000ff0d0d2208 */ /* 0x000fc80000800000 */
[-C--:B------:R-:W-:Y:S02]  /*0850*/  @P2 FMNMX R20, R20, R13.reuse, !PT ;  /* 0x0000000d14142209 */ /* 0x080fe40007800000 */
[----:B------:R-:W-:-:S07]  /*0860*/  @P2 FMNMX R17, R17, R13, PT ;  /* 0x0000000d11112209 */ /* 0x000fce0003800000 */
.L_x_153:
[----:B------:R-:W-:Y:S05]  /*0870*/  @!P0 BRA `(.L_x_152) ;  /* 0x0000000800788947 */ /* 0x000fea0003800000 */
[C---:B------:R-:W-:Y:S01]  /*0880*/  IMAD.IADD R16, R12.reuse, 0x1, -R7 ;  /* 0x000000010c107824 */ /* 0x040fe200078e0a07 */
[----:B------:R-:W-:Y:S01]  /*0890*/  BSSY.RELIABLE B0, `(.L_x_154) ;  /* 0x0000086000007945 */ /* 0x000fe20003800100 */
[----:B------:R-:W-:-:S03]  /*08a0*/  VIADD R9, R12, 0xffffffff ;  /* 0xffffffff0c097836 */ /* 0x000fc60000000000 */
[----:B------:R-:W-:-:S13]  /*08b0*/  ISETP.GE.AND P0, PT, R16, 0x1, PT ;  /* 0x000000011000780c */ /* 0x000fda0003f06270 */
[----:B------:R-:W-:Y:S05]  /*08c0*/  @P0 BRA `(.L_x_155) ;  /* 0x0000000800080947 */ /* 0x000fea0003800000 */
[----:B------:R-:W-:Y:S01]  /*08d0*/  IADD3 R10, PT, PT, -R16, 0x1, RZ ;  /* 0x00000001100a7810 */ /* 0x000fe20007ffe1ff */
[----:B------:R-:W-:Y:S01]  /*08e0*/  BSSY.RECONVERGENT B3, `(.L_x_156) ;  /* 0x0000051000037945 */ /* 0x000fe20003800200 */
[----:B------:R-:W-:Y:S02]  /*08f0*/  PLOP3.LUT P0, PT, PT, PT, PT, 0x80, 0x8 ;  /* 0x000000000008781c */ /* 0x000fe40003f0f070 */
[----:B------:R-:W-:-:S13]  /*0900*/  ISETP.GT.AND P1, PT, R10, 0xc, PT ;  /* 0x0000000c0a00780c */ /* 0x000fda0003f24270 */
[----:B------:R-:W-:Y:S05]  /*0910*/  @!P1 BRA `(.L_x_157) ;  /* 0x0000000400349947 */ /* 0x000fea0003800000 */
[----:B------:R-:W-:-:S13]  /*0920*/  PLOP3.LUT P0, PT, PT, PT, PT, 0x8, 0x80 ;  /* 0x000000000080781c */ /* 0x000fda0003f0e170 */
.L_x_158:
[----:B------:R-:W-:-:S04]  /*0930*/  VIADD R15, R9, 0x1 ;  /* 0x00000001090f7836 */ /* 0x000fc80000000000 */
[----:B------:R-:W-:-:S05]  /*0940*/  IMAD.WIDE R14, R15, 0x4, R2 ;  /* 0x000000040f0e7825 */ /* 0x000fca00078e0202 */
[----:B------:R-:W2:Y:S01]  /*0950*/  LDG.E.CONSTANT R12, desc[UR4][R14.64] ;  /* 0x000000040e0c7981 */ /* 0x000ea2000c1e9900 */
[----:B------:R-:W-:-:S03]  /*0960*/  VIADD R11, R9, 0x5 ;  /* 0x00000005090b7836 */ /* 0x000fc60000000000 */
[----:B------:R-:W3:Y:S01]  /*0970*/  LDG.E.CONSTANT R13, desc[UR4][R14.64+0x4] ;  /* 0x000004040e0d7981 */ /* 0x000ee2000c1e9900 */
[----:B------:R-:W-:-:S03]  /*0980*/  IMAD.WIDE R10, R11, 0x4, R2 ;  /* 0x000000040b0a7825 */ /* 0x000fc600078e0202 */
[----:B------:R-:W4:Y:S04]  /*0990*/  LDG.E.CONSTANT R25, desc[UR4][R14.64+0xc] ;  /* 0x00000c040e197981 */ /* 0x000f28000c1e9900 */
[----:B------:R-:W4:Y:S04]  /*09a0*/  LDG.E.CONSTANT R21, desc[UR4][R14.64+0x8] ;  /* 0x000008040e157981 */ /* 0x000f28000c1e9900 */
[----:B------:R-:W4:Y:S04]  /*09b0*/  LDG.E.CONSTANT R24, desc[UR4][R10.64+0x4] ;  /* 0x000004040a187981 */ /* 0x000f28000c1e9900 */
[----:B------:R-:W4:Y:S01]  /*09c0*/  LDG.E.CONSTANT R26, desc[UR4][R10.64] ;  /* 0x000000040a1a7981 */ /* 0x000f22000c1e9900 */
[----:B------:R-:W-:-:S03]  /*09d0*/  VIADD R27, R9, 0x9 ;  /* 0x00000009091b7836 */ /* 0x000fc60000000000 */
[----:B------:R-:W4:Y:S04]  /*09e0*/  LDG.E.CONSTANT R22, desc[UR4][R10.64+0x8] ;  /* 0x000008040a167981 */ /* 0x000f28000c1e9900 */
[----:B------:R0:W4:Y:S02]  /*09f0*/  LDG.E.CONSTANT R14, desc[UR4][R10.64+0xc] ;  /* 0x00000c040a0e7981 */ /* 0x000124000c1e9900 */
[----:B0-----:R-:W-:-:S04]  /*0a00*/  VIADD R11, R9, 0xd ;  /* 0x0000000d090b7836 */ /* 0x001fc80000000000 */
[--C-:B------:R-:W-:Y:S01]  /*0a10*/  IMAD.WIDE R10, R11, 0x4, R2.reuse ;  /* 0x000000040b0a7825 */ /* 0x100fe200078e0202 */
[C---:B--2---:R-:W-:Y:S02]  /*0a20*/  FSETP.GEU.AND P1, PT, |R12|.reuse, 1.175494350822287508e-38, PT ;  /* 0x008000000c00780b */ /* 0x044fe40003f2e200 */
[C---:B---3--:R-:W-:Y:S02]  /*0a30*/  FSETP.GEU.AND P2, PT, |R13|.reuse, 1.175494350822287508e-38, PT ;  /* 0x008000000d00780b */ /* 0x048fe40003f4e200 */
[----:B------:R-:W-:Y:S02]  /*0a40*/  FSEL R28, R12, RZ, P1 ;  /* 0x000000ff0c1c7208 */ /* 0x000fe40000800000 */
[----:B------:R-:W-:Y:S01]  /*0a50*/  FSEL R23, R13, RZ, P2 ;  /* 0x000000ff0d177208 */ /* 0x000fe20001000000 */
[----:B------:R-:W-:Y:S01]  /*0a60*/  IMAD.WIDE R12, R27, 0x4, R2 ;  /* 0x000000041b0c7825 */ /* 0x000fe200078e0202 */
[----:B----4-:R-:W-:Y:S02]  /*0a70*/  FSETP.GEU.AND P2, PT, |R25|, 1.175494350822287508e-38, PT ;  /* 0x008000001900780b */ /* 0x010fe40003f4e200 */
[----:B------:R-:W-:-:S02]  /*0a80*/  FMNMX3 R27, R20, R28, R23, !PT ;  /* 0x0000001c141b7276 */ /* 0x000fc40007800017 */
[----:B------:R-:W-:Y:S01]  /*0a90*/  FSETP.GEU.AND P1, PT, |R21|, 1.175494350822287508e-38, PT ;  /* 0x008000001500780b */ /* 0x000fe20003f2e200 */
[----:B------:R-:W2:Y:S01]  /*0aa0*/  LDG.E.CONSTANT R15, desc[UR4][R12.64] ;  /* 0x000000040c0f7981 */ /* 0x000ea2000c1e9900 */
[----:B------:R-:W-:Y:S02]  /*0ab0*/  FMNMX3 R28, R17, R28, R23, PT ;  /* 0x0000001c111c7276 */ /* 0x000fe40003800017 */
[----:B------:R-:W-:Y:S01]  /*0ac0*/  FSEL R25, R25, RZ, P2 ;  /* 0x000000ff19197208 */ /* 0x000fe20001000000 */
[----:B------:R-:W3:Y:S01]  /*0ad0*/  LDG.E.CONSTANT R17, desc[UR4][R12.64+0x8] ;  /* 0x000008040c117981 */ /* 0x000ee2000c1e9900 */
[----:B------:R-:W-:Y:S02]  /*0ae0*/  FSEL R21, R21, RZ, P1 ;  /* 0x000000ff15157208 */ /* 0x000fe40000800000 */
[----:B------:R-:W-:Y:S01]  /*0af0*/  FSETP.GEU.AND P2, PT, |R24|, 1.175494350822287508e-38, PT ;  /* 0x008000001800780b */ /* 0x000fe20003f4e200 */
[----:B------:R-:W4:Y:S01]  /*0b00*/  LDG.E.CONSTANT R20, desc[UR4][R12.64+0x4] ;  /* 0x000004040c147981 */ /* 0x000f22000c1e9900 */
[----:B------:R-:W-:-:S03]  /*0b10*/  FSETP.GEU.AND P1, PT, |R26|, 1.175494350822287508e-38, PT ;  /* 0x008000001a00780b */ /* 0x000fc60003f2e200 */
[----:B------:R0:W4:Y:S01]  /*0b20*/  LDG.E.CONSTANT R23, desc[UR4][R12.64+0xc] ;  /* 0x00000c040c177981 */ /* 0x000122000c1e9900 */
[-CC-:B------:R-:W-:Y:S02]  /*0b30*/  FMNMX3 R27, R27, R21.reuse, R25.reuse, !PT ;  /* 0x000000151b1b7276 */ /* 0x180fe40007800019 */
[----:B------:R-:W-:Y:S02]  /*0b40*/  FSEL R24, R24, RZ, P2 ;  /* 0x000000ff18187208 */ /* 0x000fe40001000000 */
[----:B------:R-:W-:Y:S02]  /*0b50*/  FMNMX3 R25, R28, R21, R25, PT ;  /* 0x000000151c197276 */ /* 0x000fe40003800019 */
[----:B------:R-:W-:Y:S01]  /*0b60*/  FSEL R26, R26, RZ, P1 ;  /* 0x000000ff1a1a7208 */ /* 0x000fe20000800000 */
[----:B------:R-:W4:Y:S04]  /*0b70*/  LDG.E.CONSTANT R21, desc[UR4][R10.64+0x8] ;  /* 0x000008040a157981 */ /* 0x000f28000c1e9900 */
[----:B------:R-:W4:Y:S01]  /*0b80*/  LDG.E.CONSTANT R13, desc[UR4][R10.64] ;  /* 0x000000040a0d7981 */ /* 0x000f22000c1e9900 */
[----:B0-----:R-:W-:-:S02]  /*0b90*/  FMNMX3 R12, R27, R26, R24, !PT ;  /* 0x0000001a1b0c7276 */ /* 0x001fc40007800018 */
[----:B------:R-:W-:Y:S02]  /*0ba0*/  FMNMX3 R25, R25, R26, R24, PT ;  /* 0x0000001a19197276 */ /* 0x000fe40003800018 */
[----:B------:R-:W4:Y:S04]  /*0bb0*/  LDG.E.CONSTANT R24, desc[UR4][R10.64+0x4] ;  /* 0x000004040a187981 */ /* 0x000f28000c1e9900 */
[----:B------:R-:W4:Y:S01]  /*0bc0*/  LDG.E.CONSTANT R26, desc[UR4][R10.64+0xc] ;  /* 0x00000c040a1a7981 */ /* 0x000f22000c1e9900 */
[----:B------:R-:W-:Y:S02]  /*0bd0*/  FSETP.GEU.AND P4, PT, |R22|, 1.175494350822287508e-38, PT ;  /* 0x008000001600780b */ /* 0x000fe40003f8e200 */
[----:B------:R-:W-:Y:S01]  /*0be0*/  FSETP.GEU.AND P5, PT, |R14|, 1.175494350822287508e-38, PT ;  /* 0x008000000e00780b */ /* 0x000fe20003fae200 */
[----:B------:R-:W-:Y:S01]  /*0bf0*/  VIADD R16, R16, 0x10 ;  /* 0x0000001010107836 */ /* 0x000fe20000000000 */
[----:B------:R-:W-:-:S02]  /*0c00*/  FSEL R22, R22, RZ, P4 ;  /* 0x000000ff16167208 */ /* 0x000fc40002000000 */
[----:B------:R-:W-:-:S04]  /*0c10*/  FSEL R27, R14, RZ, P5 ;  /* 0x000000ff0e1b7208 */ /* 0x000fc80002800000 */
[-CC-:B------:R-:W-:Y:S02]  /*0c20*/  FMNMX3 R12, R12, R22.reuse, R27.reuse, !PT ;  /* 0x000000160c0c7276 */ /* 0x180fe4000780001b */
[----:B------:R-:W-:Y:S01]  /*0c30*/  FMNMX3 R22, R25, R22, R27, PT ;  /* 0x0000001619167276 */ /* 0x000fe2000380001b */
[----:B------:R-:W-:Y:S01]  /*0c40*/  VIADD R9, R9, 0x10 ;  /* 0x0000001009097836 */ /* 0x000fe20000000000 */
[----:B--2---:R-:W-:Y:S02]  /*0c50*/  FSETP.GEU.AND P3, PT, |R15|, 1.175494350822287508e-38, PT ;  /* 0x008000000f00780b */ /* 0x004fe40003f6e200 */
[C---:B---3--:R-:W-:Y:S02]  /*0c60*/  FSETP.GEU.AND P1, PT, |R17|.reuse, 1.175494350822287508e-38, PT ;  /* 0x008000001100780b */ /* 0x048fe40003f2e200 */
[----:B----4-:R-:W-:Y:S02]  /*0c70*/  FSETP.GEU.AND P2, PT, |R20|, 1.175494350822287508e-38, PT ;  /* 0x008000001400780b */ /* 0x010fe40003f4e200 */
[----:B------:R-:W-:-:S02]  /*0c80*/  FSEL R17, R17, RZ, P1 ;  /* 0x000000ff11117208 */ /* 0x000fc40000800000 */
[----:B------:R-:W-:Y:S02]  /*0c90*/  FSETP.GEU.AND P4, PT, |R23|, 1.175494350822287508e-38, PT ;  /* 0x008000001700780b */ /* 0x000fe40003f8e200 */
[----:B------:R-:W-:Y:S02]  /*0ca0*/  FSEL R15, R15, RZ, P3 ;  /* 0x000000ff0f0f7208 */ /* 0x000fe40001800000 */
[----:B------:R-:W-:Y:S02]  /*0cb0*/  FSEL R20, R20, RZ, P2 ;  /* 0x000000ff14147208 */ /* 0x000fe40001000000 */
[----:B------:R-:W-:-:S04]  /*0cc0*/  FSETP.GEU.AND P1, PT, |R13|, 1.175494350822287508e-38, PT ;  /* 0x008000000d00780b */ /* 0x000fc80003f2e200 */
[----:B------:R-:W-:Y:S02]  /*0cd0*/  FSEL R13, R13, RZ, P1 ;  /* 0x000000ff0d0d7208 */ /* 0x000fe40000800000 */
[----:B------:R-:W-:Y:S02]  /*0ce0*/  ISETP.GE.AND P1, PT, R16, -0xb, PT ;  /* 0xfffffff51000780c */ /* 0x000fe40003f26270 */
[----:B------:R-:W-:Y:S02]  /*0cf0*/  FSEL R23, R23, RZ, P4 ;  /* 0x000000ff17177208 */ /* 0x000fe40002000000 */
[-CC-:B------:R-:W-:Y:S02]  /*0d00*/  FMNMX3 R12, R12, R15.reuse, R20.reuse, !PT ;  /* 0x0000000f0c0c7276 */ /* 0x180fe40007800014 */
[----:B------:R-:W-:Y:S02]  /*0d10*/  FSETP.GEU.AND P2, PT, |R24|, 1.175494350822287508e-38, PT ;  /* 0x008000001800780b */ /* 0x000fe40003f4e200 */
[----:B------:R-:W-:-:S02]  /*0d20*/  FMNMX3 R22, R22, R15, R20, PT ;  /* 0x0000000f16167276 */ /* 0x000fc40003800014 */
[-CC-:B------:R-:W-:Y:S02]  /*0d30*/  FMNMX3 R12, R12, R17.reuse, R23.reuse, !PT ;  /* 0x000000110c0c7276 */ /* 0x180fe40007800017 */
[C---:B------:R-:W-:Y:S02]  /*0d40*/  FSETP.GEU.AND P3, PT, |R21|.reuse, 1.175494350822287508e-38, PT ;  /* 0x008000001500780b */ /* 0x040fe40003f6e200 */
[----:B------:R-:W-:Y:S02]  /*0d50*/  FSETP.GEU.AND P4, PT, |R26|, 1.175494350822287508e-38, PT ;  /* 0x008000001a00780b */ /* 0x000fe40003f8e200 */
[----:B------:R-:W-:Y:S02]  /*0d60*/  FSEL R24, R24, RZ, P2 ;  /* 0x000000ff18187208 */ /* 0x000fe40001000000 */
[----:B------:R-:W-:Y:S02]  /*0d70*/  FMNMX3 R22, R22, R17, R23, PT ;  /* 0x0000001116167276 */ /* 0x000fe40003800017 */
[----:B------:R-:W-:-:S02]  /*0d80*/  FSEL R17, R21, RZ, P3 ;  /* 0x000000ff15117208 */ /* 0x000fc40001800000 */
[----:B------:R-:W-:Y:S02]  /*0d90*/  FSEL R26, R26, RZ, P4 ;  /* 0x000000ff1a1a7208 */ /* 0x000fe40002000000 */
[-CC-:B------:R-:W-:Y:S02]  /*0da0*/  FMNMX3 R12, R12, R13.reuse, R24.reuse, !PT ;  /* 0x0000000d0c0c7276 */ /* 0x180fe40007800018 */
[----:B------:R-:W-:Y:S02]  /*0db0*/  FMNMX3 R22, R22, R13, R24, PT ;  /* 0x0000000d16167276 */ /* 0x000fe40003800018 */
[-CC-:B------:R-:W-:Y:S02]  /*0dc0*/  FMNMX3 R20, R12, R17.reuse, R26.reuse, !PT ;  /* 0x000000110c147276 */ /* 0x180fe4000780001a */
[----:B------:R-:W-:Y:S01]  /*0dd0*/  FMNMX3 R17, R22, R17, R26, PT ;  /* 0x0000001116117276 */ /* 0x000fe2000380001a */
[----:B------:R-:W-:Y:S06]  /*0de0*/  @!P1 BRA `(.L_x_158) ;  /* 0xfffffff800d09947 */ /* 0x000fec000383ffff */
.L_x_157:
[----:B------:R-:W-:Y:S05]  /*0df0*/  BSYNC.RECONVERGENT B3 ;  /* 0x0000000000037941 */ /* 0x000fea0003800200 */
.L_x_156:
[----:B------:R-:W-:Y:S01]  /*0e00*/  IADD3 R10, PT, PT, -R16, 0x1, RZ ;  /* 0x00000001100a7810 */ /* 0x000fe20007ffe1ff */
[----:B------:R-:W-:Y:S03]  /*0e10*/  BSSY.RECONVERGENT B3, `(.L_x_159) ;  /* 0x000002a000037945 */ /* 0x000fe60003800200 */
[----:B------:R-:W-:-:S13]  /*0e20*/  ISETP.GT.AND P1, PT, R10, 0x4, PT ;  /* 0x000000040a00780c */ /* 0x000fda0003f24270 */
[----:B------:R-:W-:Y:S05]  /*0e30*/  @!P1 BRA `(.L_x_160) ;  /* 0x00000000009c9947 */ /* 0x000fea0003800000 */
[C---:B------:R-:W-:Y:S02]  /*0e40*/  VIADD R11, R9.reuse, 0x1 ;  /* 0x00000001090b7836 */ /* 0x040fe40000000000 */
[----:B------:R-:W-:Y:S02]  /*0e50*/  VIADD R13, R9, 0x5 ;  /* 0x00000005090d7836 */ /* 0x000fe40000000000 */
[----:B------:R-:W-:-:S04]  /*0e60*/  IMAD.WIDE R10, R11, 0x4, R2 ;  /* 0x000000040b0a7825 */ /* 0x000fc800078e0202 */
[----:B------:R-:W-:Y:S01]  /*0e70*/  IMAD.WIDE R12, R13, 0x4, R2 ;  /* 0x000000040d0c7825 */ /* 0x000fe200078e0202 */
[----:B------:R-:W2:Y:S04]  /*0e80*/  LDG.E.CONSTANT R23, desc[UR4][R10.64] ;  /* 0x000000040a177981 */ /* 0x000ea8000c1e9900 */
[----:B------:R-:W3:Y:S04]  /*0e90*/  LDG.E.CONSTANT R24, desc[UR4][R10.64+0x4] ;  /* 0x000004040a187981 */ /* 0x000ee8000c1e9900 */
[----:B------:R-:W4:Y:S04]  /*0ea0*/  LDG.E.CONSTANT R25, desc[UR4][R10.64+0x8] ;  /* 0x000008040a197981 */ /* 0x000f28000c1e9900 */
[----:B------:R-:W4:Y:S04]  /*0eb0*/  LDG.E.CONSTANT R26, desc[UR4][R10.64+0xc] ;  /* 0x00000c040a1a7981 */ /* 0x000f28000c1e9900 */
[----:B------:R-:W4:Y:S04]  /*0ec0*/  LDG.E.CONSTANT R15, desc[UR4][R12.64+0x4] ;  /* 0x000004040c0f7981 */ /* 0x000f28000c1e9900 */
[----:B------:R-:W4:Y:S04]  /*0ed0*/  LDG.E.CONSTANT R21, desc[UR4][R12.64] ;  /* 0x000000040c157981 */ /* 0x000f28000c1e9900 */
[----:B------:R-:W4:Y:S04]  /*0ee0*/  LDG.E.CONSTANT R14, desc[UR4][R12.64+0x8] ;  /* 0x000008040c0e7981 */ /* 0x000f28000c1e9900 */
[----:B------:R-:W4:Y:S01]  /*0ef0*/  LDG.E.CONSTANT R22, desc[UR4][R12.64+0xc] ;  /* 0x00000c040c167981 */ /* 0x000f22000c1e9900 */
[----:B------:R-:W-:-:S02]  /*0f00*/  VIADD R16, R16, 0x8 ;  /* 0x0000000810107836 */ /* 0x000fc40000000000 */
[----:B------:R-:W-:Y:S01]  /*0f10*/  VIADD R9, R9, 0x8 ;  /* 0x0000000809097836 */ /* 0x000fe20000000000 */
[C---:B--2---:R-:W-:Y:S02]  /*0f20*/  FSETP.GEU.AND P0, PT, |R23|.reuse, 1.175494350822287508e-38, PT ;  /* 0x008000001700780b */ /* 0x044fe40003f0e200 */
[C---:B---3--:R-:W-:Y:S02]  /*0f30*/  FSETP.GEU.AND P1, PT, |R24|.reuse, 1.175494350822287508e-38, PT ;  /* 0x008000001800780b */ /* 0x048fe40003f2e200 */
[----:B------:R-:W-:Y:S02]  /*0f40*/  FSEL R23, R23, RZ, P0 ;  /* 0x000000ff17177208 */ /* 0x000fe40000000000 */
[----:B----4-:R-:W-:Y:S02]  /*0f50*/  FSETP.GEU.AND P2, PT, |R25|, 1.175494350822287508e-38, PT ;  /* 0x008000001900780b */ /* 0x010fe40003f4e200 */
[----:B------:R-:W-:Y:S02]  /*0f60*/  FSEL R24, R24, RZ, P1 ;  /* 0x000000ff18187208 */ /* 0x000fe40000800000 */
[----:B------:R-:W-:-:S02]  /*0f70*/  FSETP.GEU.AND P3, PT, |R26|, 1.175494350822287508e-38, PT ;  /* 0x008000001a00780b */ /* 0x000fc40003f6e200 */
[----:B------:R-:W-:Y:S02]  /*0f80*/  FSEL R25, R25, RZ, P2 ;  /* 0x000000ff19197208 */ /* 0x000fe40001000000 */
[----:B------:R-:W-:Y:S02]  /*0f90*/  FSETP.GEU.AND P0, PT, |R15|, 1.175494350822287508e-38, PT ;  /* 0x008000000f00780b */ /* 0x000fe40003f0e200 */
[----:B------:R-:W-:Y:S02]  /*0fa0*/  FSEL R26, R26, RZ, P3 ;  /* 0x000000ff1a1a7208 */ /* 0x000fe40001800000 */
[----:B------:R-:W-:Y:S02]  /*0fb0*/  FSETP.GEU.AND P4, PT, |R21|, 1.175494350822287508e-38, PT ;  /* 0x008000001500780b */ /* 0x000fe40003f8e200 */
[-CC-:B------:R-:W-:Y:S02]  /*0fc0*/  FMNMX3 R20, R20, R23.reuse, R24.reuse, !PT ;  /* 0x0000001714147276 */ /* 0x180fe40007800018 */
[----:B------:R-:W-:-:S02]  /*0fd0*/  FMNMX3 R17, R17, R23, R24, PT ;  /* 0x0000001711117276 */ /* 0x000fc40003800018 */
[----:B------:R-:W-:Y:S02]  /*0fe0*/  FSEL R10, R15, RZ, P0 ;  /* 0x000000ff0f0a7208 */ /* 0x000fe40000000000 */
[----:B------:R-:W-:Y:S02]  /*0ff0*/  FSEL R21, R21, RZ, P4 ;  /* 0x000000ff15157208 */ /* 0x000fe40002000000 */
[-CC-:B------:R-:W-:Y:S02]  /*1000*/  FMNMX3 R20, R20, R25.reuse, R26.reuse, !PT ;  /* 0x0000001914147276 */ /* 0x180fe4000780001a */
[----:B------:R-:W-:Y:S02]  /*1010*/  FMNMX3 R17, R17, R25, R26, PT ;  /* 0x0000001911117276 */ /* 0x000fe4000380001a */
[----:B------:R-:W-:Y:S02]  /*1020*/  FSETP.GEU.AND P0, PT, |R14|, 1.175494350822287508e-38, PT ;  /* 0x008000000e00780b */ /* 0x000fe40003f0e200 */
[----:B------:R-:W-:-:S02]  /*1030*/  FSETP.GEU.AND P1, PT, |R22|, 1.175494350822287508e-38, PT ;  /* 0x008000001600780b */ /* 0x000fc40003f2e200 */
[-CC-:B------:R-:W-:Y:S02]  /*1040*/  FMNMX3 R20, R20, R21.reuse, R10.reuse, !PT ;  /* 0x0000001514147276 */ /* 0x180fe4000780000a */
[----:B------:R-:W-:Y:S02]  /*1050*/  FMNMX3 R17, R17, R21, R10, PT ;  /* 0x0000001511117276 */ /* 0x000fe4000380000a */
[----:B------:R-:W-:Y:S02]  /*1060*/  FSEL R14, R14, RZ, P0 ;  /* 0x000000ff0e0e7208 */ /* 0x000fe40000000000 */
[----:B------:R-:W-:Y:S02]  /*1070*/  FSEL R11, R22, RZ, P1 ;  /* 0x000000ff160b7208 */ /* 0x000fe40000800000 */
[----:B------:R-:W-:Y:S02]  /*1080*/  PLOP3.LUT P0, PT, PT, PT, PT, 0x8, 0x80 ;  /* 0x000000000080781c */ /* 0x000fe40003f0e170 */
[----:B------:R-:W-:-:S02]  /*1090*/  FMNMX3 R20, R20, R14, R11, !PT ;  /* 0x0000000e14147276 */ /* 0x000fc4000780000b */
[----:B------:R-:W-:-:S09]  /*10a0*/  FMNMX3 R17, R17, R14, R11, PT ;  /* 0x0000000e11117276 */ /* 0x000fd2000380000b */
.L_x_160:
[----:B------:R-:W-:Y:S05]  /*10b0*/  BSYNC.RECONVERGENT B3 ;  /* 0x0000000000037941 */ /* 0x000fea0003800200 */
.L_x_159:
[----:B------:R-:W-:-:S13]  /*10c0*/  ISETP.NE.OR P0, PT, R16, 0x1, P0 ;  /* 0x000000011000780c */ /* 0x000fda0000705670 */
[----:B------:R-:W-:Y:S05]  /*10d0*/  @!P0 BREAK.RELIABLE B0 ;  /* 0x0000000000008942 */ /* 0x000fea0003800100 */
[----:B------:R-:W-:Y:S05]  /*10e0*/  @!P0 BRA `(.L_x_152) ;  /* 0x00000000005c8947 */ /* 0x000fea0003800000 */
.L_x_155:
[----:B------:R-:W-:Y:S05]  /*10f0*/  BSYNC.RELIABLE B0 ;  /* 0x0000000000007941 */ /* 0x000fea0003800100 */
.L_x_154:
[----:B------:R-:W-:-:S04]  /*1100*/  VIADD R11, R9, 0x1 ;  /* 0x00000001090b7836 */ /* 0x000fc80000000000 */
[----:B------:R-:W-:-:S05]  /*1110*/  IMAD.WIDE R10, R11, 0x4, R2 ;  /* 0x000000040b0a7825 */ /* 0x000fca00078e0202 */
[----:B------:R-:W2:Y:S04]  /*1120*/  LDG.E.CONSTANT R12, desc[UR4][R10.64] ;  /* 0x000000040a0c7981 */ /* 0x000ea8000c1e9900 */
[----:B------:R-:W3:Y:S04]  /*1130*/  LDG.E.CONSTANT R13, desc[UR4][R10.64+0x4] ;  /* 0x000004040a0d7981 */ /* 0x000ee8000c1e9900 */
[----:B------:R-:W4:Y:S04]  /*1140*/  LDG.E.CONSTANT R14, desc[UR4][R10.64+0x8] ;  /* 0x000008040a0e7981 */ /* 0x000f28000c1e9900 */
[----:B------:R-:W4:Y:S01]  /*1150*/  LDG.E.CONSTANT R15, desc[UR4][R10.64+0xc] ;  /* 0x00000c040a0f7981 */ /* 0x000f22000c1e9900 */
[----:B------:R-:W-:-:S02]  /*1160*/  VIADD R16, R16, 0x4 ;  /* 0x0000000410107836 */ /* 0x000fc40000000000 */
[----:B------:R-:W-:Y:S01]  /*1170*/  VIADD R9, R9, 0x4 ;  /* 0x0000000409097836 */ /* 0x000fe20000000000 */
[----:B--2---:R-:W-:-:S04]  /*1180*/  FSETP.GEU.AND P0, PT, |R12|, 1.175494350822287508e-38, PT ;  /* 0x008000000c00780b */ /* 0x004fc80003f0e200 */
[----:B------:R-:W-:Y:S02]  /*1190*/  FSEL R12, R12, RZ, P0 ;  /* 0x000000ff0c0c7208 */ /* 0x000fe40000000000 */
[----:B------:R-:W-:Y:S02]  /*11a0*/  ISETP.NE.AND P0, PT, R16, 0x1, PT ;  /* 0x000000011000780c */ /* 0x000fe40003f05270 */
[----:B---3--:R-:W-:Y:S02]  /*11b0*/  FSETP.GEU.AND P1, PT, |R13|, 1.175494350822287508e-38, PT ;  /* 0x008000000d00780b */ /* 0x008fe40003f2e200 */
[----:B----4-:R-:W-:Y:S02]  /*11c0*/  FSETP.GEU.AND P2, PT, |R14|, 1.175494350822287508e-38, PT ;  /* 0x008000000e00780b */ /* 0x010fe40003f4e200 */
[----:B------:R-:W-:Y:S02]  /*11d0*/  FSETP.GEU.AND P3, PT, |R15|, 1.175494350822287508e-38, PT ;  /* 0x008000000f00780b */ /* 0x000fe40003f6e200 */
[----:B------:R-:W-:-:S02]  /*11e0*/  FSEL R13, R13, RZ, P1 ;  /* 0x000000ff0d0d7208 */ /* 0x000fc40000800000 */
[----:B------:R-:W-:Y:S02]  /*11f0*/  FSEL R14, R14, RZ, P2 ;  /* 0x000000ff0e0e7208 */ /* 0x000fe40001000000 */
[----:B------:R-:W-:Y:S02]  /*1200*/  FSEL R15, R15, RZ, P3 ;  /* 0x000000ff0f0f7208 */ /* 0x000fe40001800000 */
[-CC-:B------:R-:W-:Y:S02]  /*1210*/  FMNMX3 R20, R20, R12.reuse, R13.reuse, !PT ;  /* 0x0000000c14147276 */ /* 0x180fe4000780000d */
[----:B------:R-:W-:Y:S02]  /*1220*/  FMNMX3 R17, R17, R12, R13, PT ;  /* 0x0000000c11117276 */ /* 0x000fe4000380000d */
[-CC-:B------:R-:W-:Y:S02]  /*1230*/  FMNMX3 R20, R20, R14.reuse, R15.reuse, !PT ;  /* 0x0000000e14147276 */ /* 0x180fe4000780000f */
[----:B------:R-:W-:Y:S01]  /*1240*/  FMNMX3 R17, R17, R14, R15, PT ;  /* 0x0000000e11117276 */ /* 0x000fe2000380000f */
[----:B------:R-:W-:Y:S06]  /*1250*/  @P0 BRA `(.L_x_154) ;  /* 0xfffffffc00a80947 */ /* 0x000fec000383ffff */
.L_x_152:
[----:B------:R-:W-:Y:S05]  /*1260*/  BSYNC.RECONVERGENT B1 ;  /* 0x0000000000017941 */ /* 0x000fea0003800200 */
.L_x_151:
[----:B------:R-:W-:Y:S01]  /*1270*/  FADD R3, R20, -R17 ;  /* 0x8000001114037221 */ /* 0x000fe20000000000 */
[----:B------:R-:W-:-:S04]  /*1280*/  IMAD.MOV.U32 R9, RZ, RZ, 0x42480000 ;  /* 0x42480000ff097424 */ /* 0x000fc800078e00ff */
[----:B------:R-:W-:-:S13]  /*1290*/  FSETP.GE.AND P0, PT, R3, 1.175494350822287508e-38, PT ;  /* 0x008000000300780b */ /* 0x000fda0003f06000 */
[----:B------:R-:W-:Y:S05]  /*12a0*/  @!P0 BRA `(.L_x_150) ;  /* 0x0000000000448947 */ /* 0x000fea0003800000 */
[C---:B-----5:R-:W-:Y:S01]  /*12b0*/  FSETP.GEU.AND P0, PT, |R0|.reuse, 1.175494350822287508e-38, PT ;  /* 0x008000000000780b */ /* 0x060fe20003f0e200 */
[----:B------:R-:W0:Y:S01]  /*12c0*/  MUFU.RCP R2, R3 ;  /* 0x0000000300027308 */ /* 0x000e220000001000 */
[----:B------:R-:W-:Y:S02]  /*12d0*/  BSSY.RECONVERGENT B0, `(.L_x_150) ;  /* 0x000000e000007945 */ /* 0x000fe40003800200 */
[----:B------:R-:W-:-:S05]  /*12e0*/  FSEL R0, R0, RZ, P0 ;  /* 0x000000ff00007208 */ /* 0x000fca0000000000 */
[----:B------:R-:W-:-:S04]  /*12f0*/  FADD R0, R0, -R17 ;  /* 0x8000001100007221 */ /* 0x000fc80000000000 */
        /* <DEDUP_REMOVED lines=9> */
[----:B------:R-:W-:Y:S05]  /*1390*/  CALL.REL.NOINC `($__internal_4_$__cuda_sm3x_div_rn_noftz_f32_slowpath) ;  /* 0x0000000400307944 */ /* 0x000fea0003c00000 */
[----:B------:R-:W-:-:S07]  /*13a0*/  IMAD.MOV.U32 R9, RZ, RZ, R0 ;  /* 0x000000ffff097224 */ /* 0x000fce00078e0000 */
.L_x_161:
[----:B------:R-:W-:Y:S05]  /*13b0*/  BSYNC.RECONVERGENT B0 ;  /* 0x0000000000007941 */ /* 0x000fea0003800200 */
.L_x_150:
[----:B------:R-:W-:Y:S05]  /*13c0*/  BSYNC.RECONVERGENT B2 ;  /* 0x0000000000027941 */ /* 0x000fea0003800200 */
.L_x_149:
[----:B------:R-:W0:Y:S01]  /*13d0*/  LDC.64 R2, c[0x0][0x3b8] ;  /* 0x0000ee00ff027b82 */ /* 0x000e220000000a00 */
[----:B------:R-:W1:Y:S02]  /*13e0*/  LDCU UR6, c[0x0][0x3a0] ;  /* 0x00007400ff0677ac */ /* 0x000e640008000800 */
[--C-:B-1----:R-:W-:Y:S02]  /*13f0*/  IMAD R11, R8, UR6, R7.reuse ;  /* 0x00000006080b7c24 */ /* 0x102fe4000f8e0207 */
[----:B------:R-:W-:Y:S02]  /*1400*/  IMAD.IADD R7, R5, 0x1, R7 ;  /* 0x0000000105077824 */ /* 0x000fe400078e0207 */
[----:B0-----:R-:W-:-:S03]  /*1410*/  IMAD.WIDE.U32 R2, R11, 0x4, R2 ;  /* 0x000000040b027825 */ /* 0x001fc600078e0002 */
[----:B------:R-:W-:Y:S02]  /*1420*/  ISETP.GE.AND P0, PT, R7, UR6, PT ;  /* 0x0000000607007c0c */ /* 0x000fe4000bf06270 */
[----:B------:R0:W-:Y:S11]  /*1430*/  STG.E desc[UR4][R2.64], R9 ;  /* 0x0000000902007986 */ /* 0x0001f6000c101904 */
[----:B------:R-:W-:Y:S05]  /*1440*/  @!P0 BRA `(.L_x_162) ;  /* 0xfffffff000648947 */ /* 0x000fea000383ffff */
[----:B------:R-:W-:Y:S05]  /*1450*/  EXIT ;  /* 0x000000000000794d */ /* 0x000fea0003800000 */
.L_x_148:
        /* <DEDUP_REMOVED lines=36> */
[----:B------:R-:W-:Y:S02]  /*16a0*/  IMAD.MOV R0, RZ, RZ, -R0 ;  /* 0x000000ffff007224 */ /* 0x000fe400078e0a00 */
[----:B0-----:R-:W-:-:S07]  /*16b0*/  IMAD.WIDE.U32 R10, R3, 0x4, R10 ;  /* 0x00000004030a7825 */ /* 0x001fce00078e000a */
.L_x_165:
[----:B------:R-:W-:Y:S01]  /*16c0*/  VIADD R0, R0, 0x1 ;  /* 0x0000000100007836 */ /* 0x000fe20000000000 */
[----:B------:R0:W-:Y:S01]  /*16d0*/  STG.E desc[UR4][R10.64], R9 ;  /* 0x000000090a007986 */ /* 0x0001e2000c101904 */
[----:B------:R-:W-:-:S03]  /*16e0*/  IMAD.IADD R7, R5, 0x1, R7 ;  /* 0x0000000105077824 */ /* 0x000fc600078e0207 */
[----:B------:R-:W-:Y:S01]  /*16f0*/  ISETP.NE.AND P0, PT, R0, RZ, PT ;  /* 0x000000ff0000720c */ /* 0x000fe20003f05270 */
[----:B0-----:R-:W-:-:S12]  /*1700*/  IMAD.WIDE.U32 R10, R5, 0x4, R10 ;  /* 0x00000004050a7825 */ /* 0x001fd800078e000a */
[----:B------:R-:W-:Y:S05]  /*1710*/  @P0 BRA `(.L_x_165) ;  /* 0xfffffffc00e80947 */ /* 0x000fea000383ffff */
.L_x_164:
[----:B------:R-:W-:Y:S05]  /*1720*/  BSYNC.RECONVERGENT B0 ;  /* 0x0000000000007941 */ /* 0x000fea0003800200 */
.L_x_163:
[----:B------:R-:W-:Y:S05]  /*1730*/  @!P1 EXIT ;  /* 0x000000000000994d */ /* 0x000fea0003800000 */
[----:B------:R-:W0:Y:S01]  /*1740*/  LDC.64 R18, c[0x0][0x3b8] ;  /* 0x0000ee00ff127b82 */ /* 0x000e220000000a00 */
[----:B------:R-:W-:-:S07]  /*1750*/  IMAD.MOV.U32 R3, RZ, RZ, 0x7fc00000 ;  /* 0x7fc00000ff037424 */ /* 0x000fce00078e00ff */
.L_x_166:
[-CC-:B-1----:R-:W-:Y:S02]  /*1760*/  IMAD R10, R8, R2.reuse, R7.reuse ;  /* 0x00000002080a7224 */ /* 0x182fe400078e0207 */
[C---:B------:R-:W-:Y:S02]  /*1770*/  IMAD R7, R5.reuse, 0x4, R7 ;  /* 0x0000000405077824 */ /* 0x040fe400078e0207 */
[----:B------:R-:W-:Y:S02]  /*1780*/  IMAD.IADD R12, R5, 0x1, R10 ;  /* 0x00000001050c7824 */ /* 0x000fe400078e020a */
[----:B0-----:R-:W-:Y:S01]  /*1790*/  IMAD.WIDE.U32 R10, R10, 0x4, R18 ;  /* 0x000000040a0a7825 */ /* 0x001fe200078e0012 */
[----:B------:R-:W-:-:S03]  /*17a0*/  ISETP.GE.AND P0, PT, R7, R2, PT ;  /* 0x000000020700720c */ /* 0x000fc60003f06270 */
[----:B------:R-:W-:Y:S01]  /*17b0*/  IMAD.IADD R14, R5, 0x1, R12 ;  /* 0x00000001050e7824 */ /* 0x000fe200078e020c */
[----:B------:R1:W-:Y:S01]  /*17c0*/  STG.E desc[UR4][R10.64], R3 ;  /* 0x000000030a007986 */ /* 0x0003e2000c101904 */
[----:B------:R-:W-:-:S04]  /*17d0*/  IMAD.WIDE.U32 R12, R12, 0x4, R18 ;  /* 0x000000040c0c7825 */ /* 0x000fc800078e0012 */
[----:B------:R-:W-:Y:S01]  /*17e0*/  IMAD.IADD R17, R5, 0x1, R14 ;  /* 0x0000000105117824 */ /* 0x000fe200078e020e */
[----:B------:R1:W-:Y:S01]  /*17f0*/  STG.E desc[UR4][R12.64], R3 ;  /* 0x000000030c007986 */ /* 0x0003e2000c101904 */
[----:B------:R-:W-:-:S04]  /*1800*/  IMAD.WIDE.U32 R14, R14, 0x4, R18 ;  /* 0x000000040e0e7825 */ /* 0x000fc800078e0012 */
[----:B------:R-:W-:Y:S01]  /*1810*/  IMAD.WIDE.U32 R16, R17, 0x4, R18 ;  /* 0x0000000411107825 */ /* 0x000fe200078e0012 */
[----:B------:R1:W-:Y:S04]  /*1820*/  STG.E desc[UR4][R14.64], R3 ;  /* 0x000000030e007986 */ /* 0x0003e8000c101904 */
[----:B------:R1:W-:Y:S01]  /*1830*/  STG.E desc[UR4][R16.64], R3 ;  /* 0x0000000310007986 */ /* 0x0003e2000c101904 */
[----:B------:R-:W-:Y:S05]  /*1840*/  @!P0 BRA `(.L_x_166) ;  /* 0xfffffffc00c48947 */ /* 0x000fea000383ffff */
[----:B------:R-:W-:Y:S05]  /*1850*/  EXIT ;  /* 0x000000000000794d */ /* 0x000fea0003800000 */
        .weak           $__internal_4_$__cuda_sm3x_div_rn_noftz_f32_slowpath
        .type           $__internal_4_$__cuda_sm3x_div_rn_noftz_f32_slowpath,@function
        .size           $__internal_4_$__cuda_sm3x_div_rn_noftz_f32_slowpath,(.L_x_183 - $__internal_4_$__cuda_sm3x_div_rn_noftz_f32_slowpath)
$__internal_4_$__cuda_sm3x_div_rn_noftz_f32_slowpath:
[--C-:B------:R-:W-:Y:S01]  /*1860*/  SHF.R.U32.HI R10, RZ, 0x17, R3.reuse ;  /* 0x00000017ff0a7819 */ /* 0x100fe20000011603 */
[----:B------:R-:W-:Y:S01]  /*1870*/  BSSY.RECONVERGENT B1, `(.L_x_167) ;  /* 0x0000064000017945 */ /* 0x000fe20003800200 */
[--C-:B------:R-:W-:Y:S01]  /*1880*/  SHF.R.U32.HI R9, RZ, 0x17, R0.reuse ;  /* 0x00000017ff097819 */ /* 0x100fe20000011600 */
[----:B------:R-:W-:Y:S01]  /*1890*/  IMAD.MOV.U32 R11, RZ, RZ, R0 ;  /* 0x000000ffff0b7224 */ /* 0x000fe200078e0000 */
[----:B------:R-:W-:Y:S01]  /*18a0*/  LOP3.LUT R10, R10, 0xff, RZ, 0xc0, !PT ;  /* 0x000000ff0a0a7812 */ /* 0x000fe200078ec0ff */
[----:B------:R-:W-:Y:S01]  /*18b0*/  IMAD.MOV.U32 R12, RZ, RZ, R3 ;  /* 0x000000ffff0c7224 */ /* 0x000fe200078e0003 */
[----:B------:R-:W-:-:S03]  /*18c0*/  LOP3.LUT R14, R9, 0xff, RZ, 0xc0, !PT ;  /* 0x000000ff090e7812 */ /* 0x000fc600078ec0ff */
[----:B------:R-:W-:Y:S02]  /*18d0*/  VIADD R15, R10, 0xffffffff ;  /* 0xffffffff0a0f7836 */ /* 0x000fe40000000000 */
[----:B------:R-:W-:-:S03]  /*18e0*/  VIADD R13, R14, 0xffffffff ;  /* 0xffffffff0e0d7836 */ /* 0x000fc60000000000 */
        /* <DEDUP_REMOVED lines=10> */
[C---:B------:R-:W-:Y:S02]  /*1990*/  FSETP.NEU.FTZ.AND P0, PT, |R0|.reuse, +INF , PT ;  /* 0x7f8000000000780b */ /* 0x040fe40003f1d200 */
        /* <DEDUP_REMOVED lines=11> */
[----:B------:R-:W-:Y:S02]  /*1a50*/  @P0 IMAD.MOV.U32 R9, RZ, RZ, RZ ;  /* 0x000000ffff090224 */ /* 0x000fe400078e00ff */
[----:B------:R-:W-:Y:S01]  /*1a60*/  @!P0 FFMA R11, R0, 1.84467440737095516160e+19, RZ ;  /* 0x5f800000000b8823 */ /* 0x000fe200000000ff */
[----:B------:R-:W-:Y:S02]  /*1a70*/  @!P0 IMAD.MOV.U32 R9, RZ, RZ, -0x40 ;  /* 0xffffffc0ff098424 */ /* 0x000fe400078e00ff */
[----:B------:R-:W-:Y:S02]  /*1a80*/  @!P1 FFMA R12, R3, 1.84467440737095516160e+19, RZ ;  /* 0x5f800000030c9823 */ /* 0x000fe400000000ff */
[----:B------:R-:W-:-:S07]  /*1a90*/  @!P1 VIADD R9, R9, 0x40 ;  /* 0x0000004009099836 */ /* 0x000fce0000000000 */
.L_x_168:
[----:B------:R-:W-:Y:S01]  /*1aa0*/  LEA R3, R10, 0xc0800000, 0x17 ;  /* 0xc08000000a037811 */ /* 0x000fe200078eb8ff */
[----:B------:R-:W-:Y:S04]  /*1ab0*/  BSSY.RECONVERGENT B3, `(.L_x_173) ;  /* 0x0000036000037945 */ /* 0x000fe80003800200 */
[----:B------:R-:W-:Y:S02]  /*1ac0*/  IMAD.IADD R12, R12, 0x1, -R3 ;  /* 0x000000010c0c7824 */ /* 0x000fe400078e0a03 */
[----:B------:R-:W-:Y:S02]  /*1ad0*/  VIADD R3, R14, 0xffffff81 ;  /* 0xffffff810e037836 */ /* 0x000fe40000000000 */
[----:B------:R-:W0:Y:S01]  /*1ae0*/  MUFU.RCP R13, R12 ;  /* 0x0000000c000d7308 */ /* 0x000e220000001000 */
[----:B------:R-:W-:Y:S01]  /*1af0*/  FADD.FTZ R15, -R12, -RZ ;  /* 0x800000ff0c0f7221 */ /* 0x000fe20000010100 */
[C---:B------:R-:W-:Y:S01]  /*1b00*/  IMAD R0, R3.reuse, -0x800000, R11 ;  /* 0xff80000003007824 */ /* 0x040fe200078e020b */
[----:B------:R-:W-:-:S05]  /*1b10*/  IADD3 R10, PT, PT, R3, 0x7f, -R10 ;  /* 0x0000007f030a7810 */ /* 0x000fca0007ffe80a */
[----:B------:R-:W-:Y:S02]  /*1b20*/  IMAD.IADD R10, R10, 0x1, R9 ;  /* 0x000000010a0a7824 */ /* 0x000fe400078e0209 */
[----:B0-----:R-:W-:-:S04]  /*1b30*/  FFMA R14, R13, R15, 1 ;  /* 0x3f8000000d0e7423 */ /* 0x001fc8000000000f */
        /* <DEDUP_REMOVED lines=8> */
[----:B------:R-:W-:-:S04]  /*1bc0*/  IMAD.IADD R13, R3, 0x1, R10 ;  /* 0x00000001030d7824 */ /* 0x000fc800078e020a */
[----:B------:R-:W-:-:S05]  /*1bd0*/  VIADD R3, R13, 0xffffffff ;  /* 0xffffffff0d037836 */ /* 0x000fca0000000000 */
        /* <DEDUP_REMOVED lines=10> */
[C---:B------:R-:W-:Y:S02]  /*1c80*/  VIADD R12, R13.reuse, 0x20 ;  /* 0x000000200d0c7836 */ /* 0x040fe40000000000 */
[CCC-:B------:R-:W-:Y:S01]  /*1c90*/  FFMA.RM R10, R16.reuse, R14.reuse, R11.reuse ;  /* 0x0000000e100a7223 */ /* 0x1c0fe2000000400b */
[----:B------:R-:W-:Y:S02]  /*1ca0*/  ISETP.NE.AND P2, PT, R13, RZ, PT ;  /* 0x000000ff0d00720c */ /* 0x000fe40003f45270 */
[----:B------:R-:W-:Y:S01]  /*1cb0*/  LOP3.LUT R9, R3, 0x7fffff, RZ, 0xc0, !PT ;  /* 0x007fffff03097812 */ /* 0x000fe200078ec0ff */
[----:B------:R-:W-:Y:S01]  /*1cc0*/  FFMA.RP R3, R16, R14, R11 ;  /* 0x0000000e10037223 */ /* 0x000fe2000000800b */
[----:B------:R-:W-:Y:S01]  /*1cd0*/  IMAD.MOV R11, RZ, RZ, -R13 ;  /* 0x000000ffff0b7224 */ /* 0x000fe200078e0a0d */
[----:B------:R-:W-:Y:S02]  /*1ce0*/  ISETP.NE.AND P1, PT, R13, RZ, PT ;  /* 0x000000ff0d00720c */ /* 0x000fe40003f25270 */
        /* <DEDUP_REMOVED lines=10> */
[----:B------:R-:W-:-:S05]  /*1d90*/  LOP3.LUT R3, R3, R10, RZ, 0xc0, !PT ;  /* 0x0000000a03037212 */ /* 0x000fca00078ec0ff */
[----:B------:R-:W-:-:S05]  /*1da0*/  IMAD.IADD R3, R12, 0x1, R3 ;  /* 0x000000010c037824 */ /* 0x000fca00078e0203 */
[----:B------:R-:W-:Y:S01]  /*1db0*/  LOP3.LUT R0, R3, R0, RZ, 0xfc, !PT ;  /* 0x0000000003007212 */ /* 0x000fe200078efcff */
[----:B------:R-:W-:Y:S06]  /*1dc0*/  BRA `(.L_x_176) ;  /* 0x0000000000107947 */ /* 0x000fec0003800000 */
.L_x_175:
[----:B------:R-:W-:-:S04]  /*1dd0*/  LOP3.LUT R0, R0, 0x80000000, RZ, 0xc0, !PT ;  /* 0x8000000000007812 */ /* 0x000fc800078ec0ff */
[----:B------:R-:W-:Y:S01]  /*1de0*/  LOP3.LUT R0, R0, 0x7f800000, RZ, 0xfc, !PT ;  /* 0x7f80000000007812 */ /* 0x000fe200078efcff */
[----:B------:R-:W-:Y:S06]  /*1df0*/  BRA `(.L_x_176) ;  /* 0x0000000000047947 */ /* 0x000fec0003800000 */
.L_x_174:
[----:B------:R-:W-:-:S07]  /*1e00*/  IMAD R0, R10, 0x800000, R0 ;  /* 0x008000000a007824 */ /* 0x000fce00078e0200 */
.L_x_176:
[----:B------:R-:W-:Y:S05]  /*1e10*/  BSYNC.RECONVERGENT B3 ;  /* 0x0000000000037941 */ /* 0x000fea0003800200 */
.L_x_173:
[----:B------:R-:W-:Y:S05]  /*1e20*/  BRA `(.L_x_177) ;  /* 0x0000000000207947 */ /* 0x000fea0003800000 */
.L_x_172:
[----:B------:R-:W-:-:S04]  /*1e30*/  LOP3.LUT R0, R12, 0x80000000, R11, 0x48, !PT ;  /* 0x800000000c007812 */ /* 0x000fc800078e480b */
[----:B------:R-:W-:Y:S01]  /*1e40*/  LOP3.LUT R0, R0, 0x7f800000, RZ, 0xfc, !PT ;  /* 0x7f80000000007812 */ /* 0x000fe200078efcff */
[----:B------:R-:W-:Y:S06]  /*1e50*/  BRA `(.L_x_177) ;  /* 0x0000000000147947 */ /* 0x000fec0003800000 */
.L_x_171:
[----:B------:R-:W-:Y:S01]  /*1e60*/  LOP3.LUT R0, R12, 0x80000000, R11, 0x48, !PT ;  /* 0x800000000c007812 */ /* 0x000fe200078e480b */
[----:B------:R-:W-:Y:S06]  /*1e70*/  BRA `(.L_x_177) ;  /* 0x00000000000c7947 */ /* 0x000fec0003800000 */
.L_x_170:
[----:B------:R-:W0:Y:S01]  /*1e80*/  MUFU.RSQ R0, -QNAN ;  /* 0xffc0000000007908 */ /* 0x000e220000001400 */
[----:B------:R-:W-:Y:S05]  /*1e90*/  BRA `(.L_x_177) ;  /* 0x0000000000047947 */ /* 0x000fea0003800000 */
.L_x_169:
[----:B------:R-:W-:-:S07]  /*1ea0*/  FADD.FTZ R0, R0, R3 ;  /* 0x0000000300007221 */ /* 0x000fce0000010000 */
.L_x_177:
[----:B------:R-:W-:Y:S05]  /*1eb0*/  BSYNC.RECONVERGENT B1 ;  /* 0x0000000000017941 */ /* 0x000fea0003800200 */
.L_x_167:
[----:B------:R-:W-:-:S04]  /*1ec0*/  IMAD.MOV.U32 R3, RZ, RZ, 0x0 ;  /* 0x00000000ff037424 */ /* 0x000fc800078e00ff */
[----:B0-----:R-:W-:Y:S05]  /*1ed0*/  RET.REL.NODEC R2 `(srsi_fk_batch_f32) ;  /* 0xffffffe002487950 */ /* 0x001fea0003c3ffff */
.L_x_178:
        /* <DEDUP_REMOVED lines=10> */
.L_x_183:


//--------------------- .nv.shared.srsi_many_series_one_param_f32 --------------------------
	.section	.nv.shared.srsi_many_series_one_param_f32,"aw",@nobits
	.sectionflags	@""
	.align	16
	.zero		1024


//--------------------- .nv.shared.reserved.0     --------------------------
	.section	.nv.shared.reserved.0,"aw",@nobits
	.weak		__nv_reservedSMEM_offset_0_alias
	.size		__nv_reservedSMEM_offset_0_alias, 0, 64
	.other		__nv_reservedSMEM_offset_0_alias,@"STO_CUDA_RESERVED_SHARED STV_DEFAULT"
__nv_reservedSMEM_offset_0_alias:
	.zero		0
	.zero		64


//--------------------- .nv.shared.srsi_sma_d_batch_f32 --------------------------
	.section	.nv.shared.srsi_sma_d_batch_f32,"aw",@nobits
	.sectionflags	@""
	.align	16
	.zero		1024


//--------------------- .nv.shared.srsi_sma_k_batch_f32 --------------------------
	.section	.nv.shared.srsi_sma_k_batch_f32,"aw",@nobits
	.sectionflags	@""
	.align	16
	.zero		1024


//--------------------- .nv.shared.srsi_fk_batch_f32 --------------------------
	.section	.nv.shared.srsi_fk_batch_f32,"aw",@nobits
	.sectionflags	@""
	.align	16
	.zero		1024


//--------------------- .nv.constant0.srsi_many_series_one_param_f32 --------------------------
	.section	.nv.constant0.srsi_many_series_one_param_f32,"a",@progbits
	.sectionflags	@""
	.align	4
.nv.constant0.srsi_many_series_one_param_f32:
	.zero		952


//--------------------- .nv.constant0.srsi_sma_d_batch_f32 --------------------------
	.section	.nv.constant0.srsi_sma_d_batch_f32,"a",@progbits
	.sectionflags	@""
	.align	4
.nv.constant0.srsi_sma_d_batch_f32:
	.zero		960


//--------------------- .nv.constant0.srsi_sma_k_batch_f32 --------------------------
	.section	.nv.constant0.srsi_sma_k_batch_f32,"a",@progbits
	.sectionflags	@""
	.align	4
.nv.constant0.srsi_sma_k_batch_f32:
	.zero		960


//--------------------- .nv.constant0.srsi_fk_batch_f32 --------------------------
	.section	.nv.constant0.srsi_fk_batch_f32,"a",@progbits
	.sectionflags	@""
	.align	4
.nv.constant0.srsi_fk_batch_f32:
	.zero		960


//--------------------- SYMBOLS --------------------------

	.type		.nv.reservedSmem.offset0,@object
	.size		.nv.reservedSmem.offset0,0x4
	.type		.nv.reservedSmem.cap,@object
	.size		.nv.reservedSmem.cap,0x4
